	.target	sm_90a

	.elftype	@"ET_EXEC"


//--------------------- .note.nv.tkinfo           --------------------------
	.section	.note.nv.tkinfo,"",@"SHT_NOTE"
	.sectionflags	@"SHF_NOTE_NV_TKINFO"
	.tkinfo
        /*0018*/ 	.word	0x00000002
        /*0030*/ 	.string	""
        /*0030*/ 	.string	"ptxas"
        /*0030*/ 	.string	"Cuda compilation tools, release 13.0, V13.0.88"
        /*0030*/ 	.string	"Build cuda_13.0.r13.0/compiler.36424714_0"
        /*0030*/ 	.string	"-arch sm_90a -m 64 "



//--------------------- .note.nv.cuinfo           --------------------------
	.section	.note.nv.cuinfo,"",@"SHT_NOTE"
	.sectionflags	@"SHF_NOTE_NV_CUINFO"
        /*0018*/ 	.short	0x0002
        /*001a*/ 	.short	0x005a
        /*001c*/ 	.short	0x0082
	.zero		2


//--------------------- .nv.info                  --------------------------
	.section	.nv.info,"",@"SHT_CUDA_INFO"
	.align	4


	//----- nvinfo : EIATTR_REGCOUNT
	.align		4
        /*0000*/ 	.byte	0x04, 0x2f
        /*0002*/ 	.short	(.L_15 - .L_14)
	.align		4
.L_14:
        /*0004*/ 	.word	index@(_ZN7cutlass13device_kernelINS_4gemm6kernel13GemmUniversalIN4cute5tupleIJiiiiEEENS1_10collective13CollectiveMmaINS1_34MainloopSm90TmaGmmaWarpSpecializedILi4ENS5_IJNS4_1CILi1EEESB_SB_EEENS1_32KernelTmaWarpSpecializedPingpongEEENS5_IJNSA_ILi64EEENSA_ILi256EEESF_EEENS_10bfloat16_tENS5_IJlSB_lEEESI_SJ_NS4_8TiledMMAINS4_8MMA_AtomIJNS4_4SM904GMMA28MMA_64x256x16_F32BF16BF16_SSILNSN_5MajorE0ELSP_0ELNSN_7ScaleInE1ELSQ_1EEEEEENS4_6LayoutISC_NS5_IJNSA_ILi0EEESU_SU_EEEEENS5_IJNS4_10UnderscoreESX_SX_EEEEENS4_13SM90_TMA_LOADENS4_14ComposedLayoutINS4_7SwizzleILi3ELi4ELi3EEENS4_18smem_ptr_flag_bitsILi16EEENST_INS5_IJNSA_ILi8EEESF_EEENS5_IJSF_SB_EEEEEEEvNS4_8identityES10_S1A_vS1B_EENS_8epilogue10collective6detail29Sm90TmaWarpSpecializedAdapterINS1E_15DefaultEpilogueISI_SJ_SJ_NS1D_6thread17LinearCombinationISI_Li1EffLNS1I_9ScaleType4KindE0ELNS_15FloatRoundStyleE2ESI_EENS1_15EpilogueDefaultEEEEEvvEEEEvNT_6ParamsE)
        /*0008*/ 	.word	0x000000a8


	//----- nvinfo : EIATTR_FRAME_SIZE
	.align		4
.L_15:
        /*000c*/ 	.byte	0x04, 0x11
        /*000e*/ 	.short	(.L_17 - .L_16)
	.align		4
.L_16:
        /*0010*/ 	.word	index@(_ZN7cutlass13device_kernelINS_4gemm6kernel13GemmUniversalIN4cute5tupleIJiiiiEEENS1_10collective13CollectiveMmaINS1_34MainloopSm90TmaGmmaWarpSpecializedILi4ENS5_IJNS4_1CILi1EEESB_SB_EEENS1_32KernelTmaWarpSpecializedPingpongEEENS5_IJNSA_ILi64EEENSA_ILi256EEESF_EEENS_10bfloat16_tENS5_IJlSB_lEEESI_SJ_NS4_8TiledMMAINS4_8MMA_AtomIJNS4_4SM904GMMA28MMA_64x256x16_F32BF16BF16_SSILNSN_5MajorE0ELSP_0ELNSN_7ScaleInE1ELSQ_1EEEEEENS4_6LayoutISC_NS5_IJNSA_ILi0EEESU_SU_EEEEENS5_IJNS4_10UnderscoreESX_SX_EEEEENS4_13SM90_TMA_LOADENS4_14ComposedLayoutINS4_7SwizzleILi3ELi4ELi3EEENS4_18smem_ptr_flag_bitsILi16EEENST_INS5_IJNSA_ILi8EEESF_EEENS5_IJSF_SB_EEEEEEEvNS4_8identityES10_S1A_vS1B_EENS_8epilogue10collective6detail29Sm90TmaWarpSpecializedAdapterINS1E_15DefaultEpilogueISI_SJ_SJ_NS1D_6thread17LinearCombinationISI_Li1EffLNS1I_9ScaleType4KindE0ELNS_15FloatRoundStyleE2ESI_EENS1_15EpilogueDefaultEEEEEvvEEEEvNT_6ParamsE)
        /*0014*/ 	.word	0x00000000


	//----- nvinfo : EIATTR_MIN_STACK_SIZE
	.align		4
.L_17:
        /*0018*/ 	.byte	0x04, 0x12
        /*001a*/ 	.short	(.L_19 - .L_18)
	.align		4
.L_18:
        /*001c*/ 	.word	index@(_ZN7cutlass13device_kernelINS_4gemm6kernel13GemmUniversalIN4cute5tupleIJiiiiEEENS1_10collective13CollectiveMmaINS1_34MainloopSm90TmaGmmaWarpSpecializedILi4ENS5_IJNS4_1CILi1EEESB_SB_EEENS1_32KernelTmaWarpSpecializedPingpongEEENS5_IJNSA_ILi64EEENSA_ILi256EEESF_EEENS_10bfloat16_tENS5_IJlSB_lEEESI_SJ_NS4_8TiledMMAINS4_8MMA_AtomIJNS4_4SM904GMMA28MMA_64x256x16_F32BF16BF16_SSILNSN_5MajorE0ELSP_0ELNSN_7ScaleInE1ELSQ_1EEEEEENS4_6LayoutISC_NS5_IJNSA_ILi0EEESU_SU_EEEEENS5_IJNS4_10UnderscoreESX_SX_EEEEENS4_13SM90_TMA_LOADENS4_14ComposedLayoutINS4_7SwizzleILi3ELi4ELi3EEENS4_18smem_ptr_flag_bitsILi16EEENST_INS5_IJNSA_ILi8EEESF_EEENS5_IJSF_SB_EEEEEEEvNS4_8identityES10_S1A_vS1B_EENS_8epilogue10collective6detail29Sm90TmaWarpSpecializedAdapterINS1E_15DefaultEpilogueISI_SJ_SJ_NS1D_6thread17LinearCombinationISI_Li1EffLNS1I_9ScaleType4KindE0ELNS_15FloatRoundStyleE2ESI_EENS1_15EpilogueDefaultEEEEEvvEEEEvNT_6ParamsE)
        /*0020*/ 	.word	0x00000000
.L_19:


//--------------------- .nv.compat                --------------------------
	.section	.nv.compat,"",@"SHT_CUDA_COMPAT_INFO"
	.align	4
        /*0000*/ 	.byte	0x02, 0x09, 0x01, 0x00, 0x02, 0x02, 0x04, 0x00, 0x02, 0x05, 0x05, 0x00, 0x03, 0x07, 0x01, 0x01
        /*0010*/ 	.byte	0x02, 0x03, 0x01, 0x00, 0x02, 0x06, 0x01, 0x00, 0x04, 0x0b, 0x08, 0x00, 0x00, 0x00, 0x00, 0x00
        /*0020*/ 	.byte	0x00, 0x00, 0x00, 0x00


//--------------------- .nv.info._ZN7cutlass13device_kernelINS_4gemm6kernel13GemmUniversalIN4cute5tupleIJiiiiEEENS1_10collective13CollectiveMmaINS1_34MainloopSm90TmaGmmaWarpSpecializedILi4ENS5_IJNS4_1CILi1EEESB_SB_EEENS1_32KernelTmaWarpSpecializedPingpongEEENS5_IJNSA_ILi64EEENSA_ILi256EEESF_EEENS_10bfloat16_tENS5_IJlSB_lEEESI_SJ_NS4_8TiledMMAINS4_8MMA_AtomIJNS4_4SM904GMMA28MMA_64x256x16_F32BF16BF16_SSILNSN_5MajorE0ELSP_0ELNSN_7ScaleInE1ELSQ_1EEEEEENS4_6LayoutISC_NS5_IJNSA_ILi0EEESU_SU_EEEEENS5_IJNS4_10UnderscoreESX_SX_EEEEENS4_13SM90_TMA_LOADENS4_14ComposedLayoutINS4_7SwizzleILi3ELi4ELi3EEENS4_18smem_ptr_flag_bitsILi16EEENST_INS5_IJNSA_ILi8EEESF_EEENS5_IJSF_SB_EEEEEEEvNS4_8identityES10_S1A_vS1B_EENS_8epilogue10collective6detail29Sm90TmaWarpSpecializedAdapterINS1E_15DefaultEpilogueISI_SJ_SJ_NS1D_6thread17LinearCombinationISI_Li1EffLNS1I_9ScaleType4KindE0ELNS_15FloatRoundStyleE2ESI_EENS1_15EpilogueDefaultEEEEEvvEEEEvNT_6ParamsE --------------------------
	.section	.nv.info._ZN7cutlass13device_kernelINS_4gemm6kernel13GemmUniversalIN4cute5tupleIJiiiiEEENS1_10collective13CollectiveMmaINS1_34MainloopSm90TmaGmmaWarpSpecializedILi4ENS5_IJNS4_1CILi1EEESB_SB_EEENS1_32KernelTmaWarpSpecializedPingpongEEENS5_IJNSA_ILi64EEENSA_ILi256EEESF_EEENS_10bfloat16_tENS5_IJlSB_lEEESI_SJ_NS4_8TiledMMAINS4_8MMA_AtomIJNS4_4SM904GMMA28MMA_64x256x16_F32BF16BF16_SSILNSN_5MajorE0ELSP_0ELNSN_7ScaleInE1ELSQ_1EEEEEENS4_6LayoutISC_NS5_IJNSA_ILi0EEESU_SU_EEEEENS5_IJNS4_10UnderscoreESX_SX_EEEEENS4_13SM90_TMA_LOADENS4_14ComposedLayoutINS4_7SwizzleILi3ELi4ELi3EEENS4_18smem_ptr_flag_bitsILi16EEENST_INS5_IJNSA_ILi8EEESF_EEENS5_IJSF_SB_EEEEEEEvNS4_8identityES10_S1A_vS1B_EENS_8epilogue10collective6detail29Sm90TmaWarpSpecializedAdapterINS1E_15DefaultEpilogueISI_SJ_SJ_NS1D_6thread17LinearCombinationISI_Li1EffLNS1I_9ScaleType4KindE0ELNS_15FloatRoundStyleE2ESI_EENS1_15EpilogueDefaultEEEEEvvEEEEvNT_6ParamsE,"",@"SHT_CUDA_INFO"
	.sectionflags	@""
	.align	4


	//----- nvinfo : EIATTR_CUDA_API_VERSION
	.align		4
        /*0000*/ 	.byte	0x04, 0x37
        /*0002*/ 	.short	(.L_21 - .L_20)
.L_20:
        /*0004*/ 	.word	0x00000082


	//----- nvinfo : EIATTR_KPARAM_INFO
	.align		4
.L_21:
        /*0008*/ 	.byte	0x04, 0x17
        /*000a*/ 	.short	(.L_23 - .L_22)
.L_22:
        /*000c*/ 	.word	0x00000000
        /*0010*/ 	.short	0x0000
        /*0012*/ 	.short	0x0070
        /*0014*/ 	.byte	0x00, 0xf0, 0x01, 0x10


	//----- nvinfo : EIATTR_SPARSE_MMA_MASK
	.align		4
.L_23:
        /*0018*/ 	.byte	0x03, 0x50
        /*001a*/ 	.short	0x0000


	//----- nvinfo : EIATTR_MAXREG_COUNT
	.align		4
        /*001c*/ 	.byte	0x03, 0x1b
        /*001e*/ 	.short	0x00a8


	//----- nvinfo : EIATTR_NUM_BARRIERS
	.align		4
        /*0020*/ 	.byte	0x02, 0x4c
        /*0022*/ 	.byte	0x01
	.zero		1


	//----- nvinfo : EIATTR_EXTERNS
	.align		4
        /*0024*/ 	.byte	0x04, 0x0f
        /*0026*/ 	.short	(.L_25 - .L_24)


	//   ....[0]....
	.align		4
.L_24:
        /*0028*/ 	.word	index@(__assertfail)


	//----- nvinfo : EIATTR_MERCURY_ISA_VERSION
	.align		4
.L_25:
        /*002c*/ 	.byte	0x03, 0x5f
        /*002e*/ 	.short	0x0101


	//----- nvinfo : EIATTR_INT_WARP_WIDE_INSTR_OFFSETS
	.align		4
        /*0030*/ 	.byte	0x04, 0x31
        /*0032*/ 	.short	(.L_27 - .L_26)


	//   ....[0]....
.L_26:
        /*0034*/ 	.word	0x00000470


	//   ....[1]....
        /*0038*/ 	.word	0x00000490


	//   ....[2]....
        /*003c*/ 	.word	0x00000510


	//   ....[3]....
        /*0040*/ 	.word	0x00000520


	//   ....[4]....
        /*0044*/ 	.word	0x00000530


	//   ....[5]....
        /*0048*/ 	.word	0x00000550


	//   ....[6]....
        /*004c*/ 	.word	0x000005b0


	//   ....[7]....
        /*0050*/ 	.word	0x000005d0


	//----- nvinfo : EIATTR_COOP_GROUP_MASK_REGIDS
	.align		4
.L_27:
        /*0054*/ 	.byte	0x04, 0x29
        /*0056*/ 	.short	(.L_29 - .L_28)


	//   ....[0]....
.L_28:
        /*0058*/ 	.word	0xffffffff


	//   ....[1]....
        /*005c*/ 	.word	0xffffffff


	//   ....[2]....
        /*0060*/ 	.word	0xffffffff


	//   ....[3]....
        /*0064*/ 	.word	0xffffffff


	//   ....[4]....
        /*0068*/ 	.word	0xffffffff


	//   ....[5]....
        /*006c*/ 	.word	0xffffffff


	//----- nvinfo : EIATTR_COOP_GROUP_INSTR_OFFSETS
	.align		4
.L_29:
        /*0070*/ 	.byte	0x04, 0x28
        /*0072*/ 	.short	(.L_31 - .L_30)


	//   ....[0]....
.L_30:
        /*0074*/ 	.word	0x00000050


	//   ....[1]....
        /*0078*/ 	.word	0x00000080


	//   ....[2]....
        /*007c*/ 	.word	0x00000180


	//   ....[3]....
        /*0080*/ 	.word	0x00000390


	//   ....[4]....
        /*0084*/ 	.word	0x000003d0


	//   ....[5]....
        /*0088*/ 	.word	0x00000410


	//----- nvinfo : EIATTR_REG_RECONFIG
	.align		4
.L_31:
        /*008c*/ 	.byte	0x01, 0x54
	.zero		2


	//----- nvinfo : EIATTR_SYSCALL_OFFSETS
	.align		4
        /*0090*/ 	.byte	0x04, 0x46
        /*0092*/ 	.short	(.L_33 - .L_32)


	//   ....[0]....
.L_32:
        /*0094*/ 	.word	0x000016a0


	//----- nvinfo : EIATTR_MBARRIER_INSTR_OFFSETS
	.align		4
.L_33:
        /*0098*/ 	.byte	0x04, 0x39
        /*009a*/ 	.short	(.L_35 - .L_34)


	//   ....[0]....
.L_34:
        /*009c*/ 	.word	0x00000300
        /*00a0*/ 	.word	0x000000ff
        /*00a4*/ 	.word	0x00000000
        /*00a8*/ 	.short	0x0100
        /*00aa*/ 	.byte	0x09
	.zero		1


	//   ....[1]....
        /*00ac*/ 	.word	0x00000310
        /*00b0*/ 	.word	0x000000ff
        /*00b4*/ 	.word	0x00000020
        /*00b8*/ 	.short	0x0100
        /*00ba*/ 	.byte	0x09
	.zero		1


	//   ....[2]....
        /*00bc*/ 	.word	0x00000320
        /*00c0*/ 	.word	0x000000ff
        /*00c4*/ 	.word	0x00000008
        /*00c8*/ 	.short	0x0100
        /*00ca*/ 	.byte	0x09
	.zero		1


	//   ....[3]....
        /*00cc*/ 	.word	0x00000330
        /*00d0*/ 	.word	0x000000ff
        /*00d4*/ 	.word	0x00000028
        /*00d8*/ 	.short	0x0100
        /*00da*/ 	.byte	0x09
	.zero		1


	//   ....[4]....
        /*00dc*/ 	.word	0x00000340
        /*00e0*/ 	.word	0x000000ff
        /*00e4*/ 	.word	0x00000010
        /*00e8*/ 	.short	0x0100
        /*00ea*/ 	.byte	0x09
	.zero		1


	//   ....[5]....
        /*00ec*/ 	.word	0x00000350
        /*00f0*/ 	.word	0x000000ff
        /*00f4*/ 	.word	0x00000030
        /*00f8*/ 	.short	0x0100
        /*00fa*/ 	.byte	0x09
	.zero		1


	//   ....[6]....
        /*00fc*/ 	.word	0x00000360
        /*0100*/ 	.word	0x000000ff
        /*0104*/ 	.word	0x00000018
        /*0108*/ 	.short	0x0100
        /*010a*/ 	.byte	0x09
	.zero		1


	//   ....[7]....
        /*010c*/ 	.word	0x00000370
        /*0110*/ 	.word	0x000000ff
        /*0114*/ 	.word	0x00000038
        /*0118*/ 	.short	0x0100
        /*011a*/ 	.byte	0x09
	.zero		1


	//   ....[8]....
        /*011c*/ 	.word	0x000005f0
        /*0120*/ 	.word	0x000000ff
        /*0124*/ 	.word	0x00000070
        /*0128*/ 	.short	0x0100
        /*012a*/ 	.byte	0x09
	.zero		1


	//   ....[9]....
        /*012c*/ 	.word	0x00000600
        /*0130*/ 	.word	0x000000ff
        /*0134*/ 	.word	0x00000078
        /*0138*/ 	.short	0x0100
        /*013a*/ 	.byte	0x09
	.zero		1


	//   ....[10]....
        /*013c*/ 	.word	0x00000640
        /*0140*/ 	.word	0x000000ff
        /*0144*/ 	.word	0x00000050
        /*0148*/ 	.short	0x0100
        /*014a*/ 	.byte	0x0a
	.zero		1


	//   ....[11]....
        /*014c*/ 	.word	0x00000660
        /*0150*/ 	.word	0x000000ff
        /*0154*/ 	.word	0x00000058
        /*0158*/ 	.short	0x0100
        /*015a*/ 	.byte	0x0a
	.zero		1


	//   ....[12]....
        /*015c*/ 	.word	0x00000670
        /*0160*/ 	.word	0x000000ff
        /*0164*/ 	.word	0x00000060
        /*0168*/ 	.short	0x0100
        /*016a*/ 	.byte	0x0a
	.zero		1


	//   ....[13]....
        /*016c*/ 	.word	0x00000680
        /*0170*/ 	.word	0x000000ff
        /*0174*/ 	.word	0x00000068
        /*0178*/ 	.short	0x0100
        /*017a*/ 	.byte	0x0a
	.zero		1


	//   ....[14]....
        /*017c*/ 	.word	0x00001580
        /*0180*/ 	.word	0x0000009b
        /*0184*/ 	.word	0x00000000
        /*0188*/ 	.short	0x010a
        /*018a*/ 	.byte	0x2e
	.zero		1


	//   ....[15]....
        /*018c*/ 	.word	0x00001730
        /*0190*/ 	.word	0x00000003
        /*0194*/ 	.word	0x00000000
        /*0198*/ 	.short	0x010a
        /*019a*/ 	.byte	0x3f
	.zero		1


	//   ....[16]....
        /*019c*/ 	.word	0x00001790
        /*01a0*/ 	.word	0x00000003
        /*01a4*/ 	.word	0x00000000
        /*01a8*/ 	.short	0x010a
        /*01aa*/ 	.byte	0x3f
	.zero		1


	//   ....[17]....
        /*01ac*/ 	.word	0x00001b20
        /*01b0*/ 	.word	0x000000ff
        /*01b4*/ 	.word	0x00000000
        /*01b8*/ 	.short	0x010a
        /*01ba*/ 	.byte	0x04
	.zero		1


	//   ....[18]....
        /*01bc*/ 	.word	0x00001b60
        /*01c0*/ 	.word	0x000000ff
        /*01c4*/ 	.word	0x00000000
        /*01c8*/ 	.short	0x010a
        /*01ca*/ 	.byte	0x04
	.zero		1


	//   ....[19]....
        /*01cc*/ 	.word	0x00001e00
        /*01d0*/ 	.word	0x000000ff
        /*01d4*/ 	.word	0x00000000
        /*01d8*/ 	.short	0x0101
        /*01da*/ 	.byte	0x04
	.zero		1


	//   ....[20]....
        /*01dc*/ 	.word	0x00001ef0
        /*01e0*/ 	.word	0x0000009c
        /*01e4*/ 	.word	0x00000000
        /*01e8*/ 	.short	0x0101
        /*01ea*/ 	.byte	0x2f
	.zero		1


	//   ....[21]....
        /*01ec*/ 	.word	0x00001fb0
        /*01f0*/ 	.word	0x000000ff
        /*01f4*/ 	.word	0x00000000
        /*01f8*/ 	.short	0x0101
        /*01fa*/ 	.byte	0x04
	.zero		1


	//   ....[22]....
        /*01fc*/ 	.word	0x00002060
        /*0200*/ 	.word	0x0000009b
        /*0204*/ 	.word	0x00000010
        /*0208*/ 	.short	0x010a
        /*020a*/ 	.byte	0x2e
	.zero		1


	//   ....[23]....
        /*020c*/ 	.word	0x00009e40
        /*0210*/ 	.word	0x0000009e
        /*0214*/ 	.word	0x00000000
        /*0218*/ 	.short	0x0101
        /*021a*/ 	.byte	0x2f
	.zero		1


	//   ....[24]....
        /*021c*/ 	.word	0x0000a820
        /*0220*/ 	.word	0x00000007
        /*0224*/ 	.word	0x00000020
        /*0228*/ 	.short	0x010a
        /*022a*/ 	.byte	0x3f
	.zero		1


	//   ....[25]....
        /*022c*/ 	.word	0x0000abc0
        /*0230*/ 	.word	0x00000003
        /*0234*/ 	.word	0x00000078
        /*0238*/ 	.short	0x0101
        /*023a*/ 	.byte	0x3f
	.zero		1


	//   ....[26]....
        /*023c*/ 	.word	0x0000b330
        /*0240*/ 	.word	0x00000007
        /*0244*/ 	.word	0x00000000
        /*0248*/ 	.short	0x010a
        /*024a*/ 	.byte	0x3f
	.zero		1


	//   ....[27]....
        /*024c*/ 	.word	0x0000b3b0
        /*0250*/ 	.word	0x00000009
        /*0254*/ 	.word	0x00000000
        /*0258*/ 	.short	0x010a
        /*025a*/ 	.byte	0x3f
	.zero		1


	//   ....[28]....
        /*025c*/ 	.word	0x0000b440
        /*0260*/ 	.word	0x00000006
        /*0264*/ 	.word	0x00000000
        /*0268*/ 	.short	0x010a
        /*026a*/ 	.byte	0x3f
	.zero		1


	//   ....[29]....
        /*026c*/ 	.word	0x0000b4d0
        /*0270*/ 	.word	0x00000003
        /*0274*/ 	.word	0x00000000
        /*0278*/ 	.short	0x010a
        /*027a*/ 	.byte	0x3f
	.zero		1


	//   ....[30]....
        /*027c*/ 	.word	0x0000b530
        /*0280*/ 	.word	0x0000009d
        /*0284*/ 	.word	0x00000000
        /*0288*/ 	.short	0x010a
        /*028a*/ 	.byte	0x3f
	.zero		1


	//   ....[31]....
        /*028c*/ 	.word	0x0000b580
        /*0290*/ 	.word	0x00000003
        /*0294*/ 	.word	0x00000000
        /*0298*/ 	.short	0x010a
        /*029a*/ 	.byte	0x3f
	.zero		1


	//   ....[32]....
        /*029c*/ 	.word	0x0000b5e0
        /*02a0*/ 	.word	0x00000004
        /*02a4*/ 	.word	0x00000000
        /*02a8*/ 	.short	0x010a
        /*02aa*/ 	.byte	0x3f
	.zero		1


	//   ....[33]....
        /*02ac*/ 	.word	0x0000b630
        /*02b0*/ 	.word	0x0000009d
        /*02b4*/ 	.word	0x00000010
        /*02b8*/ 	.short	0x010a
        /*02ba*/ 	.byte	0x3f
	.zero		1


	//   ....[34]....
        /*02bc*/ 	.word	0x0000b700
        /*02c0*/ 	.word	0x00000007
        /*02c4*/ 	.word	0x00000020
        /*02c8*/ 	.short	0x010a
        /*02ca*/ 	.byte	0x3f
	.zero		1


	//   ....[35]....
        /*02cc*/ 	.word	0x0000b7d0
        /*02d0*/ 	.word	0x00000007
        /*02d4*/ 	.word	0x00000000
        /*02d8*/ 	.short	0x010a
        /*02da*/ 	.byte	0x3f
	.zero		1


	//   ....[36]....
        /*02dc*/ 	.word	0x0000b820
        /*02e0*/ 	.word	0x00000009
        /*02e4*/ 	.word	0x00000000
        /*02e8*/ 	.short	0x010a
        /*02ea*/ 	.byte	0x3f
	.zero		1


	//   ....[37]....
        /*02ec*/ 	.word	0x0000b870
        /*02f0*/ 	.word	0x00000006
        /*02f4*/ 	.word	0x00000000
        /*02f8*/ 	.short	0x010a
        /*02fa*/ 	.byte	0x3f
	.zero		1


	//----- nvinfo : EIATTR_NUM_MBARRIERS
	.align		4
.L_35:
        /*02fc*/ 	.byte	0x03, 0x38
        /*02fe*/ 	.short	0x000e


	//----- nvinfo : EIATTR_EXIT_INSTR_OFFSETS
	.align		4
        /*0300*/ 	.byte	0x04, 0x1c
        /*0302*/ 	.short	(.L_37 - .L_36)


	//   ....[0]....
.L_36:
        /*0304*/ 	.word	0x00001240


	//   ....[1]....
        /*0308*/ 	.word	0x000012a0


	//   ....[2]....
        /*030c*/ 	.word	0x0000a550


	//   ....[3]....
        /*0310*/ 	.word	0x0000a580


	//   ....[4]....
        /*0314*/ 	.word	0x0000b520


	//----- nvinfo : EIATTR_MAX_THREADS
	.align		4
.L_37:
        /*0318*/ 	.byte	0x04, 0x05
        /*031a*/ 	.short	(.L_39 - .L_38)
.L_38:
        /*031c*/ 	.word	0x00000180
        /*0320*/ 	.word	0x00000001
        /*0324*/ 	.word	0x00000001


	//----- nvinfo : EIATTR_CRS_STACK_SIZE
	.align		4
.L_39:
        /*0328*/ 	.byte	0x04, 0x1e
        /*032a*/ 	.short	(.L_41 - .L_40)
.L_40:
        /*032c*/ 	.word	0x00000000


	//----- nvinfo : EIATTR_CBANK_PARAM_SIZE
	.align		4
.L_41:
        /*0330*/ 	.byte	0x03, 0x19
        /*0332*/ 	.short	0x0470


	//----- nvinfo : EIATTR_PARAM_CBANK
	.align		4
        /*0334*/ 	.byte	0x04, 0x0a
        /*0336*/ 	.short	(.L_43 - .L_42)
	.align		4
.L_42:
        /*0338*/ 	.word	index@(.nv.constant0._ZN7cutlass13device_kernelINS_4gemm6kernel13GemmUniversalIN4cute5tupleIJiiiiEEENS1_10collective13CollectiveMmaINS1_34MainloopSm90TmaGmmaWarpSpecializedILi4ENS5_IJNS4_1CILi1EEESB_SB_EEENS1_32KernelTmaWarpSpecializedPingpongEEENS5_IJNSA_ILi64EEENSA_ILi256EEESF_EEENS_10bfloat16_tENS5_IJlSB_lEEESI_SJ_NS4_8TiledMMAINS4_8MMA_AtomIJNS4_4SM904GMMA28MMA_64x256x16_F32BF16BF16_SSILNSN_5MajorE0ELSP_0ELNSN_7ScaleInE1ELSQ_1EEEEEENS4_6LayoutISC_NS5_IJNSA_ILi0EEESU_SU_EEEEENS5_IJNS4_10UnderscoreESX_SX_EEEEENS4_13SM90_TMA_LOADENS4_14ComposedLayoutINS4_7SwizzleILi3ELi4ELi3EEENS4_18smem_ptr_flag_bitsILi16EEENST_INS5_IJNSA_ILi8EEESF_EEENS5_IJSF_SB_EEEEEEEvNS4_8identityES10_S1A_vS1B_EENS_8epilogue10collective6detail29Sm90TmaWarpSpecializedAdapterINS1E_15DefaultEpilogueISI_SJ_SJ_NS1D_6thread17LinearCombinationISI_Li1EffLNS1I_9ScaleType4KindE0ELNS_15FloatRoundStyleE2ESI_EENS1_15EpilogueDefaultEEEEEvvEEEEvNT_6ParamsE)
        /*033c*/ 	.short	0x0210
        /*033e*/ 	.short	0x0470


	//----- nvinfo : EIATTR_SW_WAR
	.align		4
.L_43:
        /*0340*/ 	.byte	0x04, 0x36
        /*0342*/ 	.short	(.L_45 - .L_44)
.L_44:
        /*0344*/ 	.word	0x00000008
.L_45:


//--------------------- .nv.callgraph             --------------------------
	.section	.nv.callgraph,"",@"SHT_CUDA_CALLGRAPH"
	.align	4
	.sectionentsize	8
	.align		4
        /*0000*/ 	.word	0x00000000
	.align		4
        /*0004*/ 	.word	0xffffffff
	.align		4
        /*0008*/ 	.word	index@(_ZN7cutlass13device_kernelINS_4gemm6kernel13GemmUniversalIN4cute5tupleIJiiiiEEENS1_10collective13CollectiveMmaINS1_34MainloopSm90TmaGmmaWarpSpecializedILi4ENS5_IJNS4_1CILi1EEESB_SB_EEENS1_32KernelTmaWarpSpecializedPingpongEEENS5_IJNSA_ILi64EEENSA_ILi256EEESF_EEENS_10bfloat16_tENS5_IJlSB_lEEESI_SJ_NS4_8TiledMMAINS4_8MMA_AtomIJNS4_4SM904GMMA28MMA_64x256x16_F32BF16BF16_SSILNSN_5MajorE0ELSP_0ELNSN_7ScaleInE1ELSQ_1EEEEEENS4_6LayoutISC_NS5_IJNSA_ILi0EEESU_SU_EEEEENS5_IJNS4_10UnderscoreESX_SX_EEEEENS4_13SM90_TMA_LOADENS4_14ComposedLayoutINS4_7SwizzleILi3ELi4ELi3EEENS4_18smem_ptr_flag_bitsILi16EEENST_INS5_IJNSA_ILi8EEESF_EEENS5_IJSF_SB_EEEEEEEvNS4_8identityES10_S1A_vS1B_EENS_8epilogue10collective6detail29Sm90TmaWarpSpecializedAdapterINS1E_15DefaultEpilogueISI_SJ_SJ_NS1D_6thread17LinearCombinationISI_Li1EffLNS1I_9ScaleType4KindE0ELNS_15FloatRoundStyleE2ESI_EENS1_15EpilogueDefaultEEEEEvvEEEEvNT_6ParamsE)
	.align		4
        /*000c*/ 	.word	index@(__assertfail)
	.align		4
        /*0010*/ 	.word	0x00000000
	.align		4
        /*0014*/ 	.word	0xfffffffe
	.align		4
        /*0018*/ 	.word	0x00000000
	.align		4
        /*001c*/ 	.word	0xfffffffd
	.align		4
        /*0020*/ 	.word	0x00000000
	.align		4
        /*0024*/ 	.word	0xfffffffc


//--------------------- .nv.constant4             --------------------------
	.section	.nv.constant4,"a",@progbits
	.align	8
	.align		8
.nv.constant4:
        /*0000*/ 	.dword	__assertfail
	.align		8
        /*0008*/ 	.dword	__unnamed_1
	.align		8
        /*0010*/ 	.dword	_ZN39_INTERNAL_ec84df86_4_k_cu_8828deae_29774cuda3std3__45__cpo5beginE
	.align		8
        /*0018*/ 	.dword	_ZN39_INTERNAL_ec84df86_4_k_cu_8828deae_29774cuda3std3__45__cpo3endE
	.align		8
        /*0020*/ 	.dword	_ZN39_INTERNAL_ec84df86_4_k_cu_8828deae_29774cuda3std3__45__cpo6cbeginE
	.align		8
        /*0028*/ 	.dword	_ZN39_INTERNAL_ec84df86_4_k_cu_8828deae_29774cuda3std3__45__cpo4cendE
	.align		8
        /*0030*/ 	.dword	_ZN39_INTERNAL_ec84df86_4_k_cu_8828deae_29774cuda3std3__441_GLOBAL__N__ec84df86_4_k_cu_8828deae_29776ignoreE
	.align		8
        /*0038*/ 	.dword	_ZN39_INTERNAL_ec84df86_4_k_cu_8828deae_29774cuda3std3__419piecewise_constructE
	.align		8
        /*0040*/ 	.dword	_ZN39_INTERNAL_ec84df86_4_k_cu_8828deae_29774cuda3std3__48in_placeE
	.align		8
        /*0048*/ 	.dword	_ZN39_INTERNAL_ec84df86_4_k_cu_8828deae_29774cuda3std6ranges3__45__cpo4swapE
	.align		8
        /*0050*/ 	.dword	_ZN39_INTERNAL_ec84df86_4_k_cu_8828deae_29774cuda3std6ranges3__45__cpo9iter_moveE
	.align		8
        /*0058*/ 	.dword	_ZN39_INTERNAL_ec84df86_4_k_cu_8828deae_29774cute7productE
	.align		8
        /*0060*/ 	.dword	_ZN39_INTERNAL_ec84df86_4_k_cu_8828deae_29774cute1_E
	.align		8
        /*0068*/ 	.dword	$str$22
	.align		8
        /*0070*/ 	.dword	$str$23


//--------------------- .text._ZN7cutlass13device_kernelINS_4gemm6kernel13GemmUniversalIN4cute5tupleIJiiiiEEENS1_10collective13CollectiveMmaINS1_34MainloopSm90TmaGmmaWarpSpecializedILi4ENS5_IJNS4_1CILi1EEESB_SB_EEENS1_32KernelTmaWarpSpecializedPingpongEEENS5_IJNSA_ILi64EEENSA_ILi256EEESF_EEENS_10bfloat16_tENS5_IJlSB_lEEESI_SJ_NS4_8TiledMMAINS4_8MMA_AtomIJNS4_4SM904GMMA28MMA_64x256x16_F32BF16BF16_SSILNSN_5MajorE0ELSP_0ELNSN_7ScaleInE1ELSQ_1EEEEEENS4_6LayoutISC_NS5_IJNSA_ILi0EEESU_SU_EEEEENS5_IJNS4_10UnderscoreESX_SX_EEEEENS4_13SM90_TMA_LOADENS4_14ComposedLayoutINS4_7SwizzleILi3ELi4ELi3EEENS4_18smem_ptr_flag_bitsILi16EEENST_INS5_IJNSA_ILi8EEESF_EEENS5_IJSF_SB_EEEEEEEvNS4_8identityES10_S1A_vS1B_EENS_8epilogue10collective6detail29Sm90TmaWarpSpecializedAdapterINS1E_15DefaultEpilogueISI_SJ_SJ_NS1D_6thread17LinearCombinationISI_Li1EffLNS1I_9ScaleType4KindE0ELNS_15FloatRoundStyleE2ESI_EENS1_15EpilogueDefaultEEEEEvvEEEEvNT_6ParamsE --------------------------
	.section	.text._ZN7cutlass13device_kernelINS_4gemm6kernel13GemmUniversalIN4cute5tupleIJiiiiEEENS1_10collective13CollectiveMmaINS1_34MainloopSm90TmaGmmaWarpSpecializedILi4ENS5_IJNS4_1CILi1EEESB_SB_EEENS1_32KernelTmaWarpSpecializedPingpongEEENS5_IJNSA_ILi64EEENSA_ILi256EEESF_EEENS_10bfloat16_tENS5_IJlSB_lEEESI_SJ_NS4_8TiledMMAINS4_8MMA_AtomIJNS4_4SM904GMMA28MMA_64x256x16_F32BF16BF16_SSILNSN_5MajorE0ELSP_0ELNSN_7ScaleInE1ELSQ_1EEEEEENS4_6LayoutISC_NS5_IJNSA_ILi0EEESU_SU_EEEEENS5_IJNS4_10UnderscoreESX_SX_EEEEENS4_13SM90_TMA_LOADENS4_14ComposedLayoutINS4_7SwizzleILi3ELi4ELi3EEENS4_18smem_ptr_flag_bitsILi16EEENST_INS5_IJNSA_ILi8EEESF_EEENS5_IJSF_SB_EEEEEEEvNS4_8identityES10_S1A_vS1B_EENS_8epilogue10collective6detail29Sm90TmaWarpSpecializedAdapterINS1E_15DefaultEpilogueISI_SJ_SJ_NS1D_6thread17LinearCombinationISI_Li1EffLNS1I_9ScaleType4KindE0ELNS_15FloatRoundStyleE2ESI_EENS1_15EpilogueDefaultEEEEEvvEEEEvNT_6ParamsE,"ax",@progbits
	.align	128
.text._ZN7cutlass13device_kernelINS_4gemm6kernel13GemmUniversalIN4cute5tupleIJiiiiEEENS1_10collective13CollectiveMmaINS1_34MainloopSm90TmaGmmaWarpSpecializedILi4ENS5_IJNS4_1CILi1EEESB_SB_EEENS1_32KernelTmaWarpSpecializedPingpongEEENS5_IJNSA_ILi64EEENSA_ILi256EEESF_EEENS_10bfloat16_tENS5_IJlSB_lEEESI_SJ_NS4_8TiledMMAINS4_8MMA_AtomIJNS4_4SM904GMMA28MMA_64x256x16_F32BF16BF16_SSILNSN_5MajorE0ELSP_0ELNSN_7ScaleInE1ELSQ_1EEEEEENS4_6LayoutISC_NS5_IJNSA_ILi0EEESU_SU_EEEEENS5_IJNS4_10UnderscoreESX_SX_EEEEENS4_13SM90_TMA_LOADENS4_14ComposedLayoutINS4_7SwizzleILi3ELi4ELi3EEENS4_18smem_ptr_flag_bitsILi16EEENST_INS5_IJNSA_ILi8EEESF_EEENS5_IJSF_SB_EEEEEEEvNS4_8identityES10_S1A_vS1B_EENS_8epilogue10collective6detail29Sm90TmaWarpSpecializedAdapterINS1E_15DefaultEpilogueISI_SJ_SJ_NS1D_6thread17LinearCombinationISI_Li1EffLNS1I_9ScaleType4KindE0ELNS_15FloatRoundStyleE2ESI_EENS1_15EpilogueDefaultEEEEEvvEEEEvNT_6ParamsE:
        .type           _ZN7cutlass13device_kernelINS_4gemm6kernel13GemmUniversalIN4cute5tupleIJiiiiEEENS1_10collective13CollectiveMmaINS1_34MainloopSm90TmaGmmaWarpSpecializedILi4ENS5_IJNS4_1CILi1EEESB_SB_EEENS1_32KernelTmaWarpSpecializedPingpongEEENS5_IJNSA_ILi64EEENSA_ILi256EEESF_EEENS_10bfloat16_tENS5_IJlSB_lEEESI_SJ_NS4_8TiledMMAINS4_8MMA_AtomIJNS4_4SM904GMMA28MMA_64x256x16_F32BF16BF16_SSILNSN_5MajorE0ELSP_0ELNSN_7ScaleInE1ELSQ_1EEEEEENS4_6LayoutISC_NS5_IJNSA_ILi0EEESU_SU_EEEEENS5_IJNS4_10UnderscoreESX_SX_EEEEENS4_13SM90_TMA_LOADENS4_14ComposedLayoutINS4_7SwizzleILi3ELi4ELi3EEENS4_18smem_ptr_flag_bitsILi16EEENST_INS5_IJNSA_ILi8EEESF_EEENS5_IJSF_SB_EEEEEEEvNS4_8identityES10_S1A_vS1B_EENS_8epilogue10collective6detail29Sm90TmaWarpSpecializedAdapterINS1E_15DefaultEpilogueISI_SJ_SJ_NS1D_6thread17LinearCombinationISI_Li1EffLNS1I_9ScaleType4KindE0ELNS_15FloatRoundStyleE2ESI_EENS1_15EpilogueDefaultEEEEEvvEEEEvNT_6ParamsE,@function
        .size           _ZN7cutlass13device_kernelINS_4gemm6kernel13GemmUniversalIN4cute5tupleIJiiiiEEENS1_10collective13CollectiveMmaINS1_34MainloopSm90TmaGmmaWarpSpecializedILi4ENS5_IJNS4_1CILi1EEESB_SB_EEENS1_32KernelTmaWarpSpecializedPingpongEEENS5_IJNSA_ILi64EEENSA_ILi256EEESF_EEENS_10bfloat16_tENS5_IJlSB_lEEESI_SJ_NS4_8TiledMMAINS4_8MMA_AtomIJNS4_4SM904GMMA28MMA_64x256x16_F32BF16BF16_SSILNSN_5MajorE0ELSP_0ELNSN_7ScaleInE1ELSQ_1EEEEEENS4_6LayoutISC_NS5_IJNSA_ILi0EEESU_SU_EEEEENS5_IJNS4_10UnderscoreESX_SX_EEEEENS4_13SM90_TMA_LOADENS4_14ComposedLayoutINS4_7SwizzleILi3ELi4ELi3EEENS4_18smem_ptr_flag_bitsILi16EEENST_INS5_IJNSA_ILi8EEESF_EEENS5_IJSF_SB_EEEEEEEvNS4_8identityES10_S1A_vS1B_EENS_8epilogue10collective6detail29Sm90TmaWarpSpecializedAdapterINS1E_15DefaultEpilogueISI_SJ_SJ_NS1D_6thread17LinearCombinationISI_Li1EffLNS1I_9ScaleType4KindE0ELNS_15FloatRoundStyleE2ESI_EENS1_15EpilogueDefaultEEEEEvvEEEEvNT_6ParamsE,(.L_x_324 - _ZN7cutlass13device_kernelINS_4gemm6kernel13GemmUniversalIN4cute5tupleIJiiiiEEENS1_10collective13CollectiveMmaINS1_34MainloopSm90TmaGmmaWarpSpecializedILi4ENS5_IJNS4_1CILi1EEESB_SB_EEENS1_32KernelTmaWarpSpecializedPingpongEEENS5_IJNSA_ILi64EEENSA_ILi256EEESF_EEENS_10bfloat16_tENS5_IJlSB_lEEESI_SJ_NS4_8TiledMMAINS4_8MMA_AtomIJNS4_4SM904GMMA28MMA_64x256x16_F32BF16BF16_SSILNSN_5MajorE0ELSP_0ELNSN_7ScaleInE1ELSQ_1EEEEEENS4_6LayoutISC_NS5_IJNSA_ILi0EEESU_SU_EEEEENS5_IJNS4_10UnderscoreESX_SX_EEEEENS4_13SM90_TMA_LOADENS4_14ComposedLayoutINS4_7SwizzleILi3ELi4ELi3EEENS4_18smem_ptr_flag_bitsILi16EEENST_INS5_IJNSA_ILi8EEESF_EEENS5_IJSF_SB_EEEEEEEvNS4_8identityES10_S1A_vS1B_EENS_8epilogue10collective6detail29Sm90TmaWarpSpecializedAdapterINS1E_15DefaultEpilogueISI_SJ_SJ_NS1D_6thread17LinearCombinationISI_Li1EffLNS1I_9ScaleType4KindE0ELNS_15FloatRoundStyleE2ESI_EENS1_15EpilogueDefaultEEEEEvvEEEEvNT_6ParamsE)
        .other          _ZN7cutlass13device_kernelINS_4gemm6kernel13GemmUniversalIN4cute5tupleIJiiiiEEENS1_10collective13CollectiveMmaINS1_34MainloopSm90TmaGmmaWarpSpecializedILi4ENS5_IJNS4_1CILi1EEESB_SB_EEENS1_32KernelTmaWarpSpecializedPingpongEEENS5_IJNSA_ILi64EEENSA_ILi256EEESF_EEENS_10bfloat16_tENS5_IJlSB_lEEESI_SJ_NS4_8TiledMMAINS4_8MMA_AtomIJNS4_4SM904GMMA28MMA_64x256x16_F32BF16BF16_SSILNSN_5MajorE0ELSP_0ELNSN_7ScaleInE1ELSQ_1EEEEEENS4_6LayoutISC_NS5_IJNSA_ILi0EEESU_SU_EEEEENS5_IJNS4_10UnderscoreESX_SX_EEEEENS4_13SM90_TMA_LOADENS4_14ComposedLayoutINS4_7SwizzleILi3ELi4ELi3EEENS4_18smem_ptr_flag_bitsILi16EEENST_INS5_IJNSA_ILi8EEESF_EEENS5_IJSF_SB_EEEEEEEvNS4_8identityES10_S1A_vS1B_EENS_8epilogue10collective6detail29Sm90TmaWarpSpecializedAdapterINS1E_15DefaultEpilogueISI_SJ_SJ_NS1D_6thread17LinearCombinationISI_Li1EffLNS1I_9ScaleType4KindE0ELNS_15FloatRoundStyleE2ESI_EENS1_15EpilogueDefaultEEEEEvvEEEEvNT_6ParamsE,@"STO_CUDA_ENTRY STV_DEFAULT"
_ZN7cutlass13device_kernelINS_4gemm6kernel13GemmUniversalIN4cute5tupleIJiiiiEEENS1_10collective13CollectiveMmaINS1_34MainloopSm90TmaGmmaWarpSpecializedILi4ENS5_IJNS4_1CILi1EEESB_SB_EEENS1_32KernelTmaWarpSpecializedPingpongEEENS5_IJNSA_ILi64EEENSA_ILi256EEESF_EEENS_10bfloat16_tENS5_IJlSB_lEEESI_SJ_NS4_8TiledMMAINS4_8MMA_AtomIJNS4_4SM904GMMA28MMA_64x256x16_F32BF16BF16_SSILNSN_5MajorE0ELSP_0ELNSN_7ScaleInE1ELSQ_1EEEEEENS4_6LayoutISC_NS5_IJNSA_ILi0EEESU_SU_EEEEENS5_IJNS4_10UnderscoreESX_SX_EEEEENS4_13SM90_TMA_LOADENS4_14ComposedLayoutINS4_7SwizzleILi3ELi4ELi3EEENS4_18smem_ptr_flag_bitsILi16EEENST_INS5_IJNSA_ILi8EEESF_EEENS5_IJSF_SB_EEEEEEEvNS4_8identityES10_S1A_vS1B_EENS_8epilogue10collective6detail29Sm90TmaWarpSpecializedAdapterINS1E_15DefaultEpilogueISI_SJ_SJ_NS1D_6thread17LinearCombinationISI_Li1EffLNS1I_9ScaleType4KindE0ELNS_15FloatRoundStyleE2ESI_EENS1_15EpilogueDefaultEEEEEvvEEEEvNT_6ParamsE:
[----:B------:R-:W0:Y:S01]  /*0000*/  LDC R1, c[0x0][0x28] ;  /* 0x00000a00ff017b82 */ /* 0x000e220000000800 */
[----:B------:R-:W1:Y:S01]  /*0010*/  S2R R4, SR_TID.X ;  /* 0x0000000000047919 */ /* 0x000e620000002100 */
[----:B------:R-:W-:Y:S01]  /*0020*/  ELECT P0, URZ, PT ;  /* 0x00000000003f782f */ /* 0x000fe20003800000 */
[----:B------:R-:W-:Y:S01]  /*0030*/  BSSY B0, `(.L_x_0) ;  /* 0x0000014000007945 */ /* 0x000fe20003800000 */
[----:B-1----:R-:W-:-:S05]  /*0040*/  SHF.R.U32.HI R0, RZ, 0x5, R4 ;  /* 0x00000005ff007819 */ /* 0x002fca0000011604 */
[----:B------:R-:W1:Y:S02]  /*0050*/  SHFL.IDX PT, R2, R0, RZ, 0x1f ;  /* 0x00001fff00027589 */ /* 0x000e6400000e0000 */
[----:B-1----:R-:W-:Y:S02]  /*0060*/  R2UR UR8, R2 ;  /* 0x00000000020872ca */ /* 0x002fe400000e0000 */
[----:B------:R-:W-:-:S05]  /*0070*/  SHF.R.U32.HI R2, RZ, 0x7, R4 ;  /* 0x00000007ff027819 */ /* 0x000fca0000011604 */
[----:B------:R1:W2:Y:S06]  /*0080*/  SHFL.IDX PT, R3, R2, RZ, 0x1f ;  /* 0x00001fff02037589 */ /* 0x0002ac00000e0000 */
[----:B------:R-:W-:Y:S02]  /*0090*/  USHF.R.S32.HI UR4, URZ, 0x1f, UR8 ;  /* 0x0000001f3f047899 */ /* 0x000fe40008011408 */
[----:B------:R-:W-:Y:S02]  /*00a0*/  ISETP.NE.OR P0, PT, RZ, UR8, !P0 ;  /* 0x00000008ff007c0c */ /* 0x000fe4000c705670 */
[----:B------:R-:W-:-:S04]  /*00b0*/  ULEA.HI UR4, UR4, UR8, URZ, 0x2 ;  /* 0x0000000804047291 */ /* 0x000fc8000f8f103f */
[----:B------:R-:W-:-:S04]  /*00c0*/  ULOP3.LUT UR4, UR4, 0xfffffffc, URZ, 0xc0, !UPT ;  /* 0xfffffffc04047892 */ /* 0x000fc8000f8ec03f */
[----:B------:R-:W-:-:S03]  /*00d0*/  UIADD3 UR8, UR8, -UR4, URZ ;  /* 0x8000000408087290 */ /* 0x000fc6000fffe03f */
[----:B01----:R-:W-:Y:S09]  /*00e0*/  @P0 BRA `(.L_x_1) ;  /* 0x0000000000200947 */ /* 0x003ff20003800000 */
[----:B------:R-:W-:Y:S02]  /*00f0*/  ULDC.64 UR4, c[0x0][0x198] ;  /* 0x0000660000047ab9 */ /* 0x000fe40000000a00 */
[----:B------:R-:W-:Y:S02]  /*0100*/  UIADD3 UR6, UP0, UR4, 0xf0, URZ ;  /* 0x000000f004067890 */ /* 0x000fe4000ff1e03f */
[----:B------:R-:W-:Y:S02]  /*0110*/  UIADD3 UR4, UP1, UR4, 0x1f0, URZ ;  /* 0x000001f004047890 */ /* 0x000fe4000ff3e03f */
[----:B------:R-:W-:Y:S02]  /*0120*/  UIADD3.X UR7, URZ, UR5, URZ, UP0, !UPT ;  /* 0x000000053f077290 */ /* 0x000fe400087fe43f */
[----:B------:R-:W-:-:S07]  /*0130*/  UIADD3.X UR5, URZ, UR5, URZ, UP1, !UPT ;  /* 0x000000053f057290 */ /* 0x000fce0008ffe43f */
[----:B------:R0:W-:Y:S02]  /*0140*/  UTMACCTL.PF [UR6] ;  /* 0x00000000060079b9 */ /* 0x0001e40008040000 */
[----:B------:R0:W-:Y:S02]  /*0150*/  UTMACCTL.PF [UR4] ;  /* 0x00000000040079b9 */ /* 0x0001e40008040000 */
[----:B0-----:R-:W-:Y:S01]  /*0160*/  NOP ;  /* 0x0000000000007918 */ /* 0x001fe20000000000 */
.L_x_1:
[----:B------:R-:W-:Y:S05]  /*0170*/  BSYNC B0 ;  /* 0x0000000000007941 */ /* 0x000fea0003800000 */
.L_x_0:
[----:B------:R-:W0:Y:S01]  /*0180*/  SHFL.IDX PT, R5, R0, RZ, 0x1f ;  /* 0x00001fff00057589 */ /* 0x000e2200000e0000 */
[----:B--2---:R-:W-:Y:S01]  /*0190*/  R2UR UR15, R3 ;  /* 0x00000000030f72ca */ /* 0x004fe200000e0000 */
[----:B------:R-:W-:-:S04]  /*01a0*/  UISETP.NE.AND UP0, UPT, UR8, 0x3, UPT ;  /* 0x000000030800788c */ /* 0x000fc8000bf05270 */
[----:B------:R-:W-:-:S08]  /*01b0*/  UISETP.EQ.OR UP0, UPT, UR8, URZ, !UP0 ;  /* 0x0000003f0800728c */ /* 0x000fd0000c702670 */
[----:B------:R-:W-:Y:S02]  /*01c0*/  UIADD3 UR18, UR15, -0x1, URZ ;  /* 0xffffffff0f127890 */ /* 0x000fe4000fffe03f */
[----:B------:R-:W-:Y:S02]  /*01d0*/  UISETP.EQ.AND UP0, UPT, UR15, URZ, UP0 ;  /* 0x0000003f0f00728c */ /* 0x000fe40008702270 */
[----:B------:R-:W-:Y:S02]  /*01e0*/  UISETP.GE.U32.AND UP1, UPT, UR18, 0x2, UPT ;  /* 0x000000021200788c */ /* 0x000fe4000bf26070 */
[----:B------:R-:W-:Y:S01]  /*01f0*/  USEL UR41, URZ, 0x1, !UP0 ;  /* 0x000000013f297887 */ /* 0x000fe2000c000000 */
[----:B0-----:R-:W-:-:S03]  /*0200*/  ISETP.NE.AND P0, PT, R5, RZ, PT ;  /* 0x000000ff0500720c */ /* 0x001fc60003f05270 */
[----:B------:R-:W-:-:S10]  /*0210*/  USEL UR41, UR41, 0x2, UP1 ;  /* 0x0000000229297887 */ /* 0x000fd40008800000 */
[----:B------:R-:W-:Y:S05]  /*0220*/  @P0 BRA `(.L_x_2) ;  /* 0x0000000000580947 */ /* 0x000fea0003800000 */
[----:B------:R-:W0:Y:S01]  /*0230*/  S2UR UR9, SR_CgaCtaId ;  /* 0x00000000000979c3 */ /* 0x000e220000008800 */
[----:B------:R-:W-:Y:S01]  /*0240*/  UMOV UR4, 0x400 ;  /* 0x0000040000047882 */ /* 0x000fe20000000000 */
[----:B------:R-:W-:Y:S01]  /*0250*/  UMOV UR5, 0x1 ;  /* 0x0000000100057882 */ /* 0x000fe20000000000 */
[----:B------:R-:W-:Y:S01]  /*0260*/  UMOV UR6, 0x80 ;  /* 0x0000008000067882 */ /* 0x000fe20000000000 */
[----:B------:R-:W-:Y:S01]  /*0270*/  ELECT P0, URZ, PT ;  /* 0x00000000003f782f */ /* 0x000fe20003800000 */
[----:B------:R-:W-:-:S04]  /*0280*/  UIADD3 UR6, -UR6, 0x100000, URZ ;  /* 0x0010000006067890 */ /* 0x000fc8000fffe13f */
[----:B------:R-:W-:Y:S02]  /*0290*/  USHF.L.U32 UR7, UR6, 0xb, URZ ;  /* 0x0000000b06077899 */ /* 0x000fe4000800063f */
[----:B------:R-:W-:Y:S02]  /*02a0*/  USHF.L.U32 UR6, UR6, 0x1, URZ ;  /* 0x0000000106067899 */ /* 0x000fe4000800063f */
[----:B0-----:R-:W-:Y:S02]  /*02b0*/  ULEA UR9, UR9, UR4, 0x18 ;  /* 0x0000000409097291 */ /* 0x001fe4000f8ec03f */
[----:B------:R-:W-:-:S04]  /*02c0*/  UIADD3 UR4, -UR5, 0x100000, URZ ;  /* 0x0010000005047890 */ /* 0x000fc8000fffe13f */
[----:B------:R-:W-:Y:S02]  /*02d0*/  USHF.L.U32 UR5, UR4, 0xb, URZ ;  /* 0x0000000b04057899 */ /* 0x000fe4000800063f */
[----:B------:R-:W-:Y:S01]  /*02e0*/  USHF.L.U32 UR4, UR4, 0x1, URZ ;  /* 0x0000000104047899 */ /* 0x000fe2000800063f */
[----:B------:R-:W0:Y:S11]  /*02f0*/  FENCE.VIEW.ASYNC.S ;  /* 0x00000000000073c6 */ /* 0x000e360000000000 */
[----:B0-----:R0:W1:Y:S01]  /*0300*/  SYNCS.EXCH.64 URZ, [UR9], UR4 ;  /* 0x00000004093f75b2 */ /* 0x0010620008000100 */
[----:B------:R0:W2:Y:S01]  /*0310*/  SYNCS.EXCH.64 URZ, [UR9+0x20], UR6 ;  /* 0x00002006093f75b2 */ /* 0x0000a20008000100 */
[----:B------:R0:W3:Y:S01]  /*0320*/  SYNCS.EXCH.64 URZ, [UR9+0x8], UR4 ;  /* 0x00000804093f75b2 */ /* 0x0000e20008000100 */
[----:B------:R0:W4:Y:S01]  /*0330*/  SYNCS.EXCH.64 URZ, [UR9+0x28], UR6 ;  /* 0x00002806093f75b2 */ /* 0x0001220008000100 */
[----:B------:R0:W0:Y:S01]  /*0340*/  SYNCS.EXCH.64 URZ, [UR9+0x10], UR4 ;  /* 0x00001004093f75b2 */ /* 0x0000220008000100 */
[----:B------:R0:W0:Y:S01]  /*0350*/  SYNCS.EXCH.64 URZ, [UR9+0x30], UR6 ;  /* 0x00003006093f75b2 */ /* 0x0000220008000100 */
[----:B------:R0:W0:Y:S01]  /*0360*/  SYNCS.EXCH.64 URZ, [UR9+0x18], UR4 ;  /* 0x00001804093f75b2 */ /* 0x0000220008000100 */
[----:B------:R0:W0:Y:S01]  /*0370*/  SYNCS.EXCH.64 URZ, [UR9+0x38], UR6 ;  /* 0x00003806093f75b2 */ /* 0x0000220008000100 */
[----:B------:R-:W-:Y:S01]  /*0380*/  NOP ;  /* 0x0000000000007918 */ /* 0x000fe20000000000 */
.L_x_2:
[----:B------:R-:W5:Y:S01]  /*0390*/  SHFL.IDX PT, R5, R0, RZ, 0x1f ;  /* 0x00001fff00057589 */ /* 0x000f6200000e0000 */
[----:B------:R-:W-:Y:S01]  /*03a0*/  ELECT P0, URZ, PT ;  /* 0x00000000003f782f */ /* 0x000fe20003800000 */
[----:B------:R-:W-:Y:S01]  /*03b0*/  NOP ;  /* 0x0000000000007918 */ /* 0x000fe20000000000 */
[----:B------:R-:W-:Y:S01]  /*03c0*/  ELECT P1, URZ, PT ;  /* 0x00000000003f782f */ /* 0x000fe20003820000 */
[----:B------:R-:W1:Y:S01]  /*03d0*/  SHFL.IDX PT, R3, R0, RZ, 0x1f ;  /* 0x00001fff00037589 */ /* 0x000e6200000e0000 */
[----:B0-----:R-:W-:Y:S01]  /*03e0*/  UMOV UR4, 0x20 ;  /* 0x0000002000047882 */ /* 0x001fe20000000000 */
[----:B------:R-:W-:Y:S01]  /*03f0*/  UMOV UR12, 0x80 ;  /* 0x00000080000c7882 */ /* 0x000fe20000000000 */
[----:B------:R-:W-:Y:S01]  /*0400*/  NOP ;  /* 0x0000000000007918 */ /* 0x000fe20000000000 */
[----:B------:R0:W0:Y:S01]  /*0410*/  SHFL.IDX PT, R0, R2, RZ, 0x1f ;  /* 0x00001fff02007589 */ /* 0x00002200000e0000 */
[----:B------:R-:W-:Y:S01]  /*0420*/  ULDC.64 UR50, c[0x0][0x208] ;  /* 0x0000820000327ab9 */ /* 0x000fe20000000a00 */
[----:B-----5:R-:W-:-:S02]  /*0430*/  ISETP.NE.OR P0, PT, R5, RZ, !P0 ;  /* 0x000000ff0500720c */ /* 0x020fc40004705670 */
[----:B-1----:R-:W-:Y:S02]  /*0440*/  ISETP.NE.OR P1, PT, R3, RZ, !P1 ;  /* 0x000000ff0300720c */ /* 0x002fe40004f25670 */
[----:B------:R-:W-:-:S04]  /*0450*/  SHF.R.S32.HI R3, RZ, 0x1f, R4 ;  /* 0x0000001fff037819 */ /* 0x000fc80000011404 */
[----:B------:R-:W-:-:S05]  /*0460*/  LEA.HI R3, R3, R4, RZ, 0x7 ;  /* 0x0000000403037211 */ /* 0x000fca00078f38ff */
[----:B------:R-:W-:Y:S01]  /*0470*/  VOTEU.ALL UP0, P0 ;  /* 0x00000000003f7886 */ /* 0x000fe20000000000 */
[----:B------:R-:W-:Y:S01]  /*0480*/  LOP3.LUT R3, R3, 0xffffff80, RZ, 0xc0, !PT ;  /* 0xffffff8003037812 */ /* 0x000fe200078ec0ff */
[----:B------:R-:W-:-:S03]  /*0490*/  VOTEU.ALL UP1, P1 ;  /* 0x00000000003f7886 */ /* 0x000fc60000820000 */
[----:B------:R-:W1:Y:S01]  /*04a0*/  @!UP0 S2UR UR7, SR_CgaCtaId ;  /* 0x00000000000789c3 */ /* 0x000e620000008800 */
[----:B------:R-:W-:Y:S01]  /*04b0*/  @!UP0 UMOV UR6, 0x400 ;  /* 0x0000040000068882 */ /* 0x000fe20000000000 */
[----:B------:R-:W-:-:S04]  /*04c0*/  @!UP0 UIADD3 UR4, -UR4, 0x100000, URZ ;  /* 0x0010000004048890 */ /* 0x000fc8000fffe13f */
[----:B------:R-:W-:Y:S02]  /*04d0*/  @!UP0 USHF.L.U32 UR5, UR4, 0xb, URZ ;  /* 0x0000000b04058899 */ /* 0x000fe4000800063f */
[----:B------:R-:W-:Y:S01]  /*04e0*/  @!UP0 USHF.L.U32 UR4, UR4, 0x1, URZ ;  /* 0x0000000104048899 */ /* 0x000fe2000800063f */
[----:B------:R-:W-:Y:S01]  /*04f0*/  IMAD.IADD R3, R4, 0x1, -R3 ;  /* 0x0000000104037824 */ /* 0x000fe200078e0a03 */
[----:B------:R-:W-:Y:S01]  /*0500*/  @!UP1 UMOV UR10, 0x400 ;  /* 0x00000400000a9882 */ /* 0x000fe20000000000 */
[----:B------:R-:W-:Y:S01]  /*0510*/  VOTEU.ALL UP2, P1 ;  /* 0x00000000003f7886 */ /* 0x000fe20000840000 */
[----:B------:R-:W-:Y:S01]  /*0520*/  VOTEU.ALL UP3, P1 ;  /* 0x00000000003f7886 */ /* 0x000fe20000860000 */
[----:B------:R-:W-:Y:S01]  /*0530*/  VOTEU.ALL UP4, P1 ;  /* 0x00000000003f7886 */ /* 0x000fe20000880000 */
[----:B------:R-:W5:Y:S01]  /*0540*/  @!UP1 S2UR UR11, SR_CgaCtaId ;  /* 0x00000000000b99c3 */ /* 0x000f620000008800 */
[----:B------:R-:W-:Y:S01]  /*0550*/  VOTEU.ALL UP5, P1 ;  /* 0x00000000003f7886 */ /* 0x000fe200008a0000 */
[----:B------:R-:W-:Y:S01]  /*0560*/  ISETP.NE.AND P1, PT, RZ, UR15, PT ;  /* 0x0000000fff007c0c */ /* 0x000fe2000bf25270 */
[----:B-1----:R-:W-:-:S02]  /*0570*/  @!UP0 ULEA UR9, UR7, UR6, 0x18 ;  /* 0x0000000607098291 */ /* 0x002fc4000f8ec03f */
[----:B------:R-:W-:-:S04]  /*0580*/  @!UP1 UIADD3 UR6, -UR12, 0x100000, URZ ;  /* 0x001000000c069890 */ /* 0x000fc8000fffe13f */
[----:B------:R-:W-:Y:S02]  /*0590*/  @!UP1 USHF.L.U32 UR7, UR6, 0xb, URZ ;  /* 0x0000000b06079899 */ /* 0x000fe4000800063f */
[----:B------:R-:W-:Y:S01]  /*05a0*/  @!UP1 USHF.L.U32 UR6, UR6, 0x1, URZ ;  /* 0x0000000106069899 */ /* 0x000fe2000800063f */
[----:B------:R-:W-:Y:S01]  /*05b0*/  VOTEU.ALL UP0, P0 ;  /* 0x00000000003f7886 */ /* 0x000fe20000000000 */
[----:B-----5:R-:W-:Y:S01]  /*05c0*/  @!UP1 ULEA UR10, UR11, UR10, 0x18 ;  /* 0x0000000a0b0a9291 */ /* 0x020fe2000f8ec03f */
[----:B------:R-:W-:Y:S01]  /*05d0*/  VOTEU.ALL UP1, P0 ;  /* 0x00000000003f7886 */ /* 0x000fe20000020000 */
[----:B------:R-:W1:Y:S02]  /*05e0*/  FENCE.VIEW.ASYNC.S ;  /* 0x00000000000073c6 */ /* 0x000e640000000000 */
[----:B-1----:R-:W2:Y:S02]  /*05f0*/  @!UP0 SYNCS.EXCH.64 URZ, [UR9+0x70], UR4 ;  /* 0x00007004093f85b2 */ /* 0x002ea40008000100 */
[----:B------:R1:W2:Y:S01]  /*0600*/  @!UP1 SYNCS.EXCH.64 URZ, [UR9+0x78], UR4 ;  /* 0x00007804093f95b2 */ /* 0x0002a20008000100 */
[----:B------:R-:W-:Y:S01]  /*0610*/  NOP ;  /* 0x0000000000007918 */ /* 0x000fe20000000000 */
[----:B-1----:R-:W-:-:S02]  /*0620*/  ULDC.64 UR4, c[0x0][0x598] ;  /* 0x0001660000047ab9 */ /* 0x002fc40000000a00 */
[----:B------:R-:W-:Y:S02]  /*0630*/  ISETP.NE.U32.AND P0, PT, RZ, UR4, PT ;  /* 0x00000004ff007c0c */ /* 0x000fe4000bf05070 */
[----:B------:R1:W2:Y:S02]  /*0640*/  @!UP2 SYNCS.EXCH.64 URZ, [UR10+0x50], UR6 ;  /* 0x000050060a3fa5b2 */ /* 0x0002a40008000100 */
[----:B------:R-:W-:Y:S01]  /*0650*/  ISETP.NE.AND.EX P0, PT, RZ, UR5, PT, P0 ;  /* 0x00000005ff007c0c */ /* 0x000fe2000bf05300 */
[----:B------:R1:W2:Y:S01]  /*0660*/  @!UP3 SYNCS.EXCH.64 URZ, [UR10+0x58], UR6 ;  /* 0x000058060a3fb5b2 */ /* 0x0002a20008000100 */
[----:B------:R1:W2:Y:S01]  /*0670*/  @!UP4 SYNCS.EXCH.64 URZ, [UR10+0x60], UR6 ;  /* 0x000060060a3fc5b2 */ /* 0x0002a20008000100 */
[----:B------:R1:W2:Y:S01]  /*0680*/  @!UP5 SYNCS.EXCH.64 URZ, [UR10+0x68], UR6 ;  /* 0x000068060a3fd5b2 */ /* 0x0002a20008000100 */
[----:B------:R-:W-:Y:S01]  /*0690*/  NOP ;  /* 0x0000000000007918 */ /* 0x000fe20000000000 */
[----:B--234-:R-:W-:Y:S08]  /*06a0*/  BAR.SYNC.DEFER_BLOCKING 0x0 ;  /* 0x0000000000007b1d */ /* 0x01cff00000010000 */
[----:B01----:R-:W-:Y:S05]  /*06b0*/  @!P0 BRA `(.L_x_3) ;  /* 0x00000000001c8947 */ /* 0x003fea0003800000 */
[----:B------:R-:W0:Y:S02]  /*06c0*/  LDC.64 R6, c[0x0][0x598] ;  /* 0x00016600ff067b82 */ /* 0x000e240000000a00 */
[----:B0-----:R-:W2:Y:S02]  /*06d0*/  LDG.E.64 R6, desc[UR50][R6.64] ;  /* 0x0000003206067981 */ /* 0x001ea4000c1e1b00 */
[----:B--2---:R-:W-:-:S04]  /*06e0*/  ISETP.NE.U32.AND P0, PT, R6, RZ, PT ;  /* 0x000000ff0600720c */ /* 0x004fc80003f05070 */
[----:B------:R-:W-:-:S13]  /*06f0*/  ISETP.NE.AND.EX P0, PT, R7, RZ, PT, P0 ;  /* 0x000000ff0700720c */ /* 0x000fda0003f05300 */
[----:B------:R-:W-:Y:S05]  /*0700*/  @!P0 BRA `(.L_x_3) ;  /* 0x0000000000088947 */ /* 0x000fea0003800000 */
[----:B------:R1:W5:Y:S01]  /*0710*/  LD.E R23, desc[UR50][R6.64] ;  /* 0x0000003206177980 */ /* 0x000362000c101900 */
[----:B------:R-:W-:Y:S05]  /*0720*/  BRA `(.L_x_4) ;  /* 0x0000000000247947 */ /* 0x000fea0003800000 */
.L_x_3:
[----:B------:R-:W-:Y:S02]  /*0730*/  ULDC.64 UR4, c[0x0][0x588] ;  /* 0x0001620000047ab9 */ /* 0x000fe40000000a00 */
[----:B------:R-:W-:-:S04]  /*0740*/  ISETP.NE.U32.AND P0, PT, RZ, UR4, PT ;  /* 0x00000004ff007c0c */ /* 0x000fc8000bf05070 */
[----:B------:R-:W-:-:S13]  /*0750*/  ISETP.NE.AND.EX P0, PT, RZ, UR5, PT, P0 ;  /* 0x00000005ff007c0c */ /* 0x000fda000bf05300 */
[----:B------:R-:W-:Y:S05]  /*0760*/  @!P0 BRA `(.L_x_5) ;  /* 0x00000000000c8947 */ /* 0x000fea0003800000 */
[----:B------:R-:W0:Y:S02]  /*0770*/  LDC.64 R6, c[0x0][0x588] ;  /* 0x00016200ff067b82 */ /* 0x000e240000000a00 */
[----:B0-----:R0:W5:Y:S01]  /*0780*/  LDG.E R23, desc[UR50][R6.64] ;  /* 0x0000003206177981 */ /* 0x001162000c1e1900 */
[----:B------:R-:W-:Y:S05]  /*0790*/  BRA `(.L_x_4) ;  /* 0x0000000000087947 */ /* 0x000fea0003800000 */
.L_x_5:
[----:B------:R-:W-:Y:S02]  /*07a0*/  ULDC UR4, c[0x0][0x580] ;  /* 0x0001600000047ab9 */ /* 0x000fe40000000800 */
[----:B------:R-:W-:-:S07]  /*07b0*/  IMAD.U32 R23, RZ, RZ, UR4 ;  /* 0x00000004ff177e24 */ /* 0x000fce000f8e00ff */
.L_x_4:
[----:B------:R-:W-:Y:S02]  /*07c0*/  ULDC.64 UR4, c[0x0][0x5a0] ;  /* 0x0001680000047ab9 */ /* 0x000fe40000000a00 */
[----:B------:R-:W-:-:S04]  /*07d0*/  ISETP.NE.U32.AND P0, PT, RZ, UR4, PT ;  /* 0x00000004ff007c0c */ /* 0x000fc8000bf05070 */
[----:B------:R-:W-:-:S13]  /*07e0*/  ISETP.NE.AND.EX P0, PT, RZ, UR5, PT, P0 ;  /* 0x00000005ff007c0c */ /* 0x000fda000bf05300 */
[----:B------:R-:W-:Y:S05]  /*07f0*/  @!P0 BRA `(.L_x_6) ;  /* 0x00000000001c8947 */ /* 0x000fea0003800000 */
[----:B01----:R-:W0:Y:S02]  /*0800*/  LDC.64 R6, c[0x0][0x5a0] ;  /* 0x00016800ff067b82 */ /* 0x003e240000000a00 */
[----:B0-----:R-:W2:Y:S02]  /*0810*/  LDG.E.64 R6, desc[UR50][R6.64] ;  /* 0x0000003206067981 */ /* 0x001ea4000c1e1b00 */
[----:B--2---:R-:W-:-:S04]  /*0820*/  ISETP.NE.U32.AND P0, PT, R6, RZ, PT ;  /* 0x000000ff0600720c */ /* 0x004fc80003f05070 */
[----:B------:R-:W-:-:S13]  /*0830*/  ISETP.NE.AND.EX P0, PT, R7, RZ, PT, P0 ;  /* 0x000000ff0700720c */ /* 0x000fda0003f05300 */
[----:B------:R-:W-:Y:S05]  /*0840*/  @!P0 BRA `(.L_x_6) ;  /* 0x0000000000088947 */ /* 0x000fea0003800000 */
[----:B------:R3:W5:Y:S01]  /*0850*/  LD.E R22, desc[UR50][R6.64] ;  /* 0x0000003206167980 */ /* 0x000762000c101900 */
[----:B------:R-:W-:Y:S05]  /*0860*/  BRA `(.L_x_7) ;  /* 0x0000000000247947 */ /* 0x000fea0003800000 */
.L_x_6:
[----:B------:R-:W-:Y:S02]  /*0870*/  ULDC.64 UR4, c[0x0][0x590] ;  /* 0x0001640000047ab9 */ /* 0x000fe40000000a00 */
[----:B------:R-:W-:-:S04]  /*0880*/  ISETP.NE.U32.AND P0, PT, RZ, UR4, PT ;  /* 0x00000004ff007c0c */ /* 0x000fc8000bf05070 */
[----:B------:R-:W-:-:S13]  /*0890*/  ISETP.NE.AND.EX P0, PT, RZ, UR5, PT, P0 ;  /* 0x00000005ff007c0c */ /* 0x000fda000bf05300 */
[----:B------:R-:W-:Y:S05]  /*08a0*/  @!P0 BRA `(.L_x_8) ;  /* 0x00000000000c8947 */ /* 0x000fea0003800000 */
[----:B01----:R-:W0:Y:S02]  /*08b0*/  LDC.64 R6, c[0x0][0x590] ;  /* 0x00016400ff067b82 */ /* 0x003e240000000a00 */
[----:B0-----:R2:W5:Y:S01]  /*08c0*/  LDG.E R22, desc[UR50][R6.64] ;  /* 0x0000003206167981 */ /* 0x001562000c1e1900 */
[----:B------:R-:W-:Y:S05]  /*08d0*/  BRA `(.L_x_7) ;  /* 0x0000000000087947 */ /* 0x000fea0003800000 */
.L_x_8:
[----:B------:R-:W-:Y:S02]  /*08e0*/  ULDC UR4, c[0x0][0x584] ;  /* 0x0001610000047ab9 */ /* 0x000fe40000000800 */
[----:B------:R-:W-:-:S07]  /*08f0*/  IMAD.U32 R22, RZ, RZ, UR4 ;  /* 0x00000004ff167e24 */ /* 0x000fce000f8e00ff */
.L_x_7:
[----:B------:R-:W4:Y:S01]  /*0900*/  S2UR UR10, SR_CTAID.Y ;  /* 0x00000000000a79c3 */ /* 0x000f220000002600 */
[----:B------:R-:W-:Y:S01]  /*0910*/  ULDC UR5, c[0x0][0x65c] ;  /* 0x0001970000057ab9 */ /* 0x000fe20000000800 */
[----:B------:R-:W-:Y:S01]  /*0920*/  UISETP.NE.AND UP0, UPT, UR15, 0x2, UPT ;  /* 0x000000020f00788c */ /* 0x000fe2000bf05270 */
[----:B------:R-:W-:Y:S01]  /*0930*/  PRMT R5, RZ, 0x7610, R5 ;  /* 0x00007610ff057816 */ /* 0x000fe20000000005 */
[----:B------:R-:W-:Y:S01]  /*0940*/  UISETP.NE.AND UP2, UPT, UR5, 0x1, UPT ;  /* 0x000000010500788c */ /* 0x000fe2000bf45270 */
[----:B------:R-:W-:Y:S02]  /*0950*/  IMAD.MOV.U32 R18, RZ, RZ, -0x1 ;  /* 0xffffffffff127424 */ /* 0x000fe400078e00ff */
[----:B------:R-:W-:Y:S01]  /*0960*/  IMAD.MOV.U32 R19, RZ, RZ, -0x1 ;  /* 0xffffffffff137424 */ /* 0x000fe200078e00ff */
[----:B------:R-:W4:Y:S01]  /*0970*/  S2UR UR4, SR_CTAID.X ;  /* 0x00000000000479c3 */ /* 0x000f220000002500 */
[----:B------:R-:W-:-:S06]  /*0980*/  UP2UR UR39, UPR, URZ, 0x4 ;  /* 0x000000043f277883 */ /* 0x000fcc0008000000 */
[----:B------:R-:W-:Y:S01]  /*0990*/  @UP2 ULDC UR12, c[0x0][0x10] ;  /* 0x00000400000c2ab9 */ /* 0x000fe20000000800 */
[----:B------:R-:W-:Y:S01]  /*09a0*/  @UP2 UMOV UR7, URZ ;  /* 0x0000003f00072c82 */ /* 0x000fe20008000000 */
[----:B------:R-:W-:Y:S01]  /*09b0*/  @UP2 UMOV UR5, URZ ;  /* 0x0000003f00052c82 */ /* 0x000fe20008000000 */
[----:B0123--:R-:W0:Y:S01]  /*09c0*/  LDC.64 R6, c[0x0][0x650] ;  /* 0x00019400ff067b82 */ /* 0x00fe220000000a00 */
[----:B----4-:R-:W-:Y:S02]  /*09d0*/  @UP2 UMOV UR9, UR10 ;  /* 0x0000000a00092c82 */ /* 0x010fe40008000000 */
[----:B------:R-:W-:Y:S01]  /*09e0*/  @UP2 UMOV UR6, UR9 ;  /* 0x0000000900062c82 */ /* 0x000fe20008000000 */
[----:B------:R-:W-:Y:S01]  /*09f0*/  @!UP2 UMOV UR9, UR10 ;  /* 0x0000000a0009ac82 */ /* 0x000fe20008000000 */
[----:B------:R-:W-:-:S03]  /*0a00*/  @UP2 UIMAD.WIDE.U32 UR12, UR4, UR12, UR6 ;  /* 0x0000000c040c22a5 */ /* 0x000fc6000f8e0006 */
[----:B------:R-:W-:Y:S01]  /*0a10*/  @!UP2 ULDC UR6, c[0x0][0xc] ;  /* 0x000003000006aab9 */ /* 0x000fe20000000800 */
[----:B------:R-:W-:Y:S01]  /*0a20*/  @UP2 UIADD3 UR14, UR13, UR5, URZ ;  /* 0x000000050d0e2290 */ /* 0x000fe2000fffe03f */
[----:B------:R-:W-:Y:S02]  /*0a30*/  ULDC UR10, c[0x0][0xc] ;  /* 0x00000300000a7ab9 */ /* 0x000fe40000000800 */
[----:B------:R-:W-:Y:S01]  /*0a40*/  UMOV UR5, URZ ;  /* 0x0000003f00057c82 */ /* 0x000fe20008000000 */
[----:B------:R-:W-:Y:S01]  /*0a50*/  ULDC UR11, c[0x0][0x10] ;  /* 0x00000400000b7ab9 */ /* 0x000fe20000000800 */
[----:B------:R-:W-:Y:S02]  /*0a60*/  @!UP2 UIMAD.WIDE.U32 UR6, UR6, UR9, UR4 ;  /* 0x000000090606a2a5 */ /* 0x000fe4000f8e0004 */
[----:B------:R-:W-:Y:S01]  /*0a70*/  UIMAD.WIDE.U32 UR10, UR10, UR11, URZ ;  /* 0x0000000b0a0a72a5 */ /* 0x000fe2000f8e003f */
[----:B------:R-:W-:-:S03]  /*0a80*/  ULDC UR13, c[0x0][0x14] ;  /* 0x00000500000d7ab9 */ /* 0x000fc60000000800 */
[----:B------:R-:W-:Y:S02]  /*0a90*/  UIMAD.WIDE.U32 UR36, UR10, UR13, URZ ;  /* 0x0000000d0a2472a5 */ /* 0x000fe4000f8e003f */
[----:B------:R-:W-:Y:S01]  /*0aa0*/  UIMAD UR40, UR11, UR13, URZ ;  /* 0x0000000d0b2872a4 */ /* 0x000fe2000f8e023f */
[----:B------:R-:W-:Y:S01]  /*0ab0*/  @!UP2 UMOV UR12, UR6 ;  /* 0x00000006000cac82 */ /* 0x000fe20008000000 */
[----:B------:R-:W-:Y:S02]  /*0ac0*/  @!UP2 UMOV UR14, UR7 ;  /* 0x00000007000eac82 */ /* 0x000fe40008000000 */
[----:B------:R-:W-:Y:S02]  /*0ad0*/  UIADD3 UR40, UR37, UR40, URZ ;  /* 0x0000002825287290 */ /* 0x000fe4000fffe03f */
[----:B------:R-:W-:-:S04]  /*0ae0*/  UIADD3 UR6, UP1, UR12, UR36, URZ ;  /* 0x000000240c067290 */ /* 0x000fc8000ff3e03f */
[----:B------:R-:W-:Y:S02]  /*0af0*/  UIADD3.X UR7, UR14, UR40, URZ, UP1, !UPT ;  /* 0x000000280e077290 */ /* 0x000fe40008ffe43f */
[----:B------:R-:W-:Y:S02]  /*0b00*/  USEL UR6, UR6, UR12, !UP0 ;  /* 0x0000000c06067287 */ /* 0x000fe4000c000000 */
[----:B------:R-:W-:-:S04]  /*0b10*/  USEL UR7, UR7, UR14, !UP0 ;  /* 0x0000000e07077287 */ /* 0x000fc8000c000000 */
[----:B0-----:R-:W-:Y:S01]  /*0b20*/  ISETP.LE.U32.AND P0, PT, R6, UR6, PT ;  /* 0x0000000606007c0c */ /* 0x001fe2000bf03070 */
[----:B------:R-:W-:Y:S02]  /*0b30*/  IMAD.U32 R16, RZ, RZ, UR6 ;  /* 0x00000006ff107e24 */ /* 0x000fe4000f8e00ff */
[----:B------:R-:W-:Y:S02]  /*0b40*/  IMAD.U32 R2, RZ, RZ, UR7 ;  /* 0x00000007ff027e24 */ /* 0x000fe4000f8e00ff */
[----:B------:R-:W-:-:S03]  /*0b50*/  IMAD.U32 R17, RZ, RZ, UR7 ;  /* 0x00000007ff117e24 */ /* 0x000fc6000f8e00ff */
[----:B------:R-:W-:Y:S01]  /*0b60*/  ISETP.GE.U32.AND.EX P0, PT, R2, R7, PT, P0 ;  /* 0x000000070200720c */ /* 0x000fe20003f06100 */
[----:B------:R-:W-:-:S12]  /*0b70*/  IMAD.MOV.U32 R2, RZ, RZ, -0x1 ;  /* 0xffffffffff027424 */ /* 0x000fd800078e00ff */
[----:B------:R-:W-:Y:S05]  /*0b80*/  @P0 BRA `(.L_x_9) ;  /* 0x00000004008c0947 */ /* 0x000fea0003800000 */
[----:B------:R-:W-:Y:S01]  /*0b90*/  I2FP.F32.U32 R2, UR4 ;  /* 0x0000000400027c45 */ /* 0x000fe20008201000 */
[----:B------:R-:W-:Y:S01]  /*0ba0*/  ULDC.64 UR16, c[0x0][0x628] ;  /* 0x00018a0000107ab9 */ /* 0x000fe20000000a00 */
[----:B------:R-:W-:Y:S01]  /*0bb0*/  ULDC UR6, c[0x0][0x150] ;  /* 0x0000540000067ab9 */ /* 0x000fe20000000800 */
[----:B------:R-:W-:Y:S01]  /*0bc0*/  ISETP.NE.U32.AND P0, PT, RZ, UR16, PT ;  /* 0x00000010ff007c0c */ /* 0x000fe2000bf05070 */
[----:B------:R-:W-:Y:S01]  /*0bd0*/  ULDC UR15, c[0x0][0x630] ;  /* 0x00018c00000f7ab9 */ /* 0x000fe20000000800 */
[----:B------:R-:W-:Y:S01]  /*0be0*/  FMUL R2, R2, UR6 ;  /* 0x0000000602027c20 */ /* 0x000fe20008400000 */
[----:B------:R-:W-:Y:S01]  /*0bf0*/  R2UR UR19, R16 ;  /* 0x00000000101372ca */ /* 0x000fe200000e0000 */
[----:B------:R-:W-:Y:S01]  /*0c00*/  ULDC UR21, c[0x0][0x154] ;  /* 0x0000550000157ab9 */ /* 0x000fe20000000800 */
[----:B------:R-:W-:Y:S01]  /*0c10*/  ISETP.NE.AND.EX P0, PT, RZ, UR17, PT, P0 ;  /* 0x00000011ff007c0c */ /* 0x000fe2000bf05300 */
[----:B------:R0:W1:Y:S01]  /*0c20*/  F2I.U32.TRUNC.NTZ R5, R2 ;  /* 0x0000000200057305 */ /* 0x000062000020f000 */
[----:B------:R-:W-:-:S02]  /*0c30*/  R2UR UR20, R17 ;  /* 0x00000000111472ca */ /* 0x000fc400000e0000 */
[----:B------:R-:W-:Y:S02]  /*0c40*/  R2UR UR6, R16 ;  /* 0x00000000100672ca */ /* 0x000fe400000e0000 */
[----:B------:R-:W-:-:S07]  /*0c50*/  R2UR UR7, R17 ;  /* 0x00000000110772ca */ /* 0x000fce00000e0000 */
[----:B0-----:R-:W-:Y:S08]  /*0c60*/  @!P0 BRA `(.L_x_10) ;  /* 0x0000000000308947 */ /* 0x001ff00003800000 */
[----:B------:R-:W-:Y:S01]  /*0c70*/  R2UR UR6, R16 ;  /* 0x00000000100672ca */ /* 0x000fe200000e0000 */
[----:B------:R-:W-:Y:S01]  /*0c80*/  ULDC UR12, c[0x0][0x634] ;  /* 0x00018d00000c7ab9 */ /* 0x000fe20000000800 */
[----:B------:R-:W-:-:S11]  /*0c90*/  R2UR UR14, R17 ;  /* 0x00000000110e72ca */ /* 0x000fd600000e0000 */
[----:B------:R-:W-:-:S04]  /*0ca0*/  UIADD3 UR12, UP1, UR6, UR12, URZ ;  /* 0x0000000c060c7290 */ /* 0x000fc8000ff3e03f */
[----:B------:R-:W-:-:S04]  /*0cb0*/  UIADD3.X UR14, URZ, UR14, URZ, UP1, !UPT ;  /* 0x0000000e3f0e7290 */ /* 0x000fc80008ffe43f */
[----:B------:R-:W-:-:S04]  /*0cc0*/  UIMAD.WIDE.U32 UR6, UR14, UR16, URZ ;  /* 0x000000100e0672a5 */ /* 0x000fc8000f8e003f */
[----:B------:R-:W-:Y:S02]  /*0cd0*/  UIMAD.WIDE.U32 UR10, UP1, UR12, UR17, UR6 ;  /* 0x000000110c0a72a5 */ /* 0x000fe4000f820006 */
[----:B------:R-:W-:Y:S02]  /*0ce0*/  UIMAD.WIDE.U32 UR6, UR12, UR16, URZ ;  /* 0x000000100c0672a5 */ /* 0x000fe4000f8e003f */
[----:B------:R-:W-:Y:S02]  /*0cf0*/  UIADD3.X UR13, URZ, URZ, URZ, UP1, !UPT ;  /* 0x0000003f3f0d7290 */ /* 0x000fe40008ffe43f */
[----:B------:R-:W-:Y:S01]  /*0d00*/  UIADD3 URZ, UP1, UR7, UR10, URZ ;  /* 0x0000000a073f7290 */ /* 0x000fe2000ff3e03f */
[----:B------:R-:W-:-:S03]  /*0d10*/  UMOV UR12, UR11 ;  /* 0x0000000b000c7c82 */ /* 0x000fc60008000000 */
[----:B------:R-:W-:-:S12]  /*0d20*/  UIMAD.WIDE.U32.X UR6, UR14, UR17, UR12, UP1 ;  /* 0x000000110e0672a5 */ /* 0x000fd800088e040c */
.L_x_10:
[----:B------:R-:W-:Y:S01]  /*0d30*/  USHF.R.U64 UR5, UR6, UR15, UR7 ;  /* 0x0000000f06057299 */ /* 0x000fe20008001207 */
[----:B------:R-:W-:Y:S01]  /*0d40*/  I2FP.F32.U32 R2, UR9 ;  /* 0x0000000900027c45 */ /* 0x000fe20008201000 */
[----:B------:R-:W-:Y:S01]  /*0d50*/  USHF.R.U32.HI UR6, URZ, UR15, UR7 ;  /* 0x0000000f3f067299 */ /* 0x000fe20008011607 */
[----:B-1----:R-:W-:Y:S01]  /*0d60*/  R2UR UR14, R5 ;  /* 0x00000000050e72ca */ /* 0x002fe200000e0000 */
[----:B------:R-:W-:Y:S02]  /*0d70*/  UIADD3 UR17, UP1, URZ, -UR5, URZ ;  /* 0x800000053f117290 */ /* 0x000fe4000ff3e03f */
[----:B------:R-:W-:Y:S01]  /*0d80*/  FMUL R2, R2, UR21 ;  /* 0x0000001502027c20 */ /* 0x000fe20008400000 */
[----:B------:R-:W-:Y:S01]  /*0d90*/  ULDC.64 UR10, c[0x0][0x620] ;  /* 0x00018800000a7ab9 */ /* 0x000fe20000000a00 */
[----:B------:R-:W-:Y:S01]  /*0da0*/  UIADD3.X UR6, URZ, ~UR6, URZ, UP1, !UPT ;  /* 0x800000063f067290 */ /* 0x000fe20008ffe43f */
[----:B------:R-:W-:Y:S01]  /*0db0*/  UMOV UR12, UR19 ;  /* 0x00000013000c7c82 */ /* 0x000fe20008000000 */
[----:B------:R-:W-:-:S02]  /*0dc0*/  UMOV UR13, UR20 ;  /* 0x00000014000d7c82 */ /* 0x000fc40008000000 */
[----:B------:R-:W-:Y:S01]  /*0dd0*/  UIMAD UR6, UR6, UR10, URZ ;  /* 0x0000000a060672a4 */ /* 0x000fe2000f8e023f */
[----:B------:R-:W0:Y:S01]  /*0de0*/  F2I.U32.TRUNC.NTZ R2, R2 ;  /* 0x0000000200027305 */ /* 0x000e22000020f000 */
[----:B------:R-:W-:Y:S02]  /*0df0*/  UIMAD.WIDE.U32 UR12, UR17, UR10, UR12 ;  /* 0x0000000a110c72a5 */ /* 0x000fe4000f8e000c */
[----:B------:R-:W-:Y:S01]  /*0e00*/  UIMAD UR17, UR17, UR11, UR6 ;  /* 0x0000000b111172a4 */ /* 0x000fe2000f8e0206 */
[----:B------:R-:W-:Y:S01]  /*0e10*/  ULDC UR24, c[0x0][0x658] ;  /* 0x0001960000187ab9 */ /* 0x000fe20000000800 */
[----:B------:R-:W-:Y:S02]  /*0e20*/  UMOV UR22, 0xffffffff ;  /* 0xffffffff00167882 */ /* 0x000fe40000000000 */
[----:B------:R-:W-:Y:S01]  /*0e30*/  UIADD3 UR17, UR13, UR17, URZ ;  /* 0x000000110d117290 */ /* 0x000fe2000fffe03f */
[----:B------:R-:W-:Y:S01]  /*0e40*/  ULDC UR19, c[0x0][0x618] ;  /* 0x0001860000137ab9 */ /* 0x000fe20000000800 */
[----:B------:R-:W-:Y:S01]  /*0e50*/  ULDC.64 UR6, c[0x0][0x640] ;  /* 0x0001900000067ab9 */ /* 0x000fe20000000a00 */
[----:B------:R-:W-:Y:S01]  /*0e60*/  USHF.L.U32 UR13, UR22, UR24, URZ ;  /* 0x00000018160d7299 */ /* 0x000fe2000800063f */
[----:B------:R-:W-:Y:S01]  /*0e70*/  ISETP.NE.U32.AND P0, PT, RZ, UR6, PT ;  /* 0x00000006ff007c0c */ /* 0x000fe2000bf05070 */
[----:B------:R-:W-:-:S02]  /*0e80*/  USHF.R.U64 UR22, UR12, UR19, UR17 ;  /* 0x000000130c167299 */ /* 0x000fc40008001211 */
[----:B------:R-:W-:Y:S01]  /*0e90*/  USHF.R.U32.HI UR12, URZ, UR19, UR17 ;  /* 0x000000133f0c7299 */ /* 0x000fe20008011611 */
[----:B0-----:R-:W-:Y:S01]  /*0ea0*/  R2UR UR16, R2 ;  /* 0x00000000021072ca */ /* 0x001fe200000e0000 */
[----:B------:R-:W-:Y:S01]  /*0eb0*/  ULDC UR21, c[0x0][0x608] ;  /* 0x0001820000157ab9 */ /* 0x000fe20000000800 */
[----:B------:R-:W-:Y:S01]  /*0ec0*/  ISETP.NE.AND.EX P0, PT, RZ, UR7, PT, P0 ;  /* 0x00000007ff007c0c */ /* 0x000fe2000bf05300 */
[----:B------:R-:W-:Y:S02]  /*0ed0*/  USHF.R.U64 UR26, UR22, UR21, UR12 ;  /* 0x00000015161a7299 */ /* 0x000fe4000800120c */
[----:B------:R-:W-:Y:S01]  /*0ee0*/  USHF.R.U32.HI UR12, URZ, UR21, UR12 ;  /* 0x000000153f0c7299 */ /* 0x000fe2000801160c */
[----:B------:R-:W-:Y:S01]  /*0ef0*/  UMOV UR20, 0x1 ;  /* 0x0000000100147882 */ /* 0x000fe20000000000 */
[----:B------:R-:W-:Y:S02]  /*0f00*/  UIADD3 UR14, -UR14, URZ, URZ ;  /* 0x0000003f0e0e7290 */ /* 0x000fe4000fffe13f */
[----:B------:R-:W-:-:S02]  /*0f10*/  USHF.R.U64 UR27, UR26, UR24, UR12 ;  /* 0x000000181a1b7299 */ /* 0x000fc4000800120c */
[----:B------:R-:W-:Y:S01]  /*0f20*/  USHF.L.U32 UR19, UR20, UR24, URZ ;  /* 0x0000001814137299 */ /* 0x000fe2000800063f */
[----:B------:R-:W-:Y:S01]  /*0f30*/  ULDC UR15, c[0x0][0x144] ;  /* 0x00005100000f7ab9 */ /* 0x000fe20000000800 */
[----:B------:R-:W-:Y:S01]  /*0f40*/  ULDC UR10, c[0x0][0x600] ;  /* 0x00018000000a7ab9 */ /* 0x000fe20000000800 */
[----:B------:R-:W-:Y:S02]  /*0f50*/  ULOP3.LUT UR20, URZ, UR13, URZ, 0x33, !UPT ;  /* 0x0000000d3f147292 */ /* 0x000fe4000f8e333f */
[----:B------:R-:W-:Y:S02]  /*0f60*/  USHF.R.U32.HI UR13, URZ, UR24, UR12 ;  /* 0x000000183f0d7299 */ /* 0x000fe4000801160c */
[----:B------:R-:W-:Y:S02]  /*0f70*/  UIADD3 UR11, UR10, -0x1, URZ ;  /* 0xffffffff0a0b7890 */ /* 0x000fe4000fffe03f */
[----:B------:R-:W-:Y:S02]  /*0f80*/  UIADD3 UR23, -UR16, URZ, URZ ;  /* 0x0000003f10177290 */ /* 0x000fe4000fffe13f */
[----:B------:R-:W-:Y:S01]  /*0f90*/  UIMAD UR4, UR15, UR14, UR4 ;  /* 0x0000000e0f0472a4 */ /* 0x000fe2000f8e0204 */
[----:B------:R-:W-:Y:S01]  /*0fa0*/  ULDC UR28, c[0x0][0x148] ;  /* 0x00005200001c7ab9 */ /* 0x000fe20000000800 */
[----:B------:R-:W-:Y:S01]  /*0fb0*/  ULDC UR24, c[0x0][0x648] ;  /* 0x0001920000187ab9 */ /* 0x000fe20000000800 */
[----:B------:R-:W-:Y:S01]  /*0fc0*/  ULDC UR25, c[0x0][0x638] ;  /* 0x00018e0000197ab9 */ /* 0x000fe20000000800 */
[----:B------:R-:W-:Y:S01]  /*0fd0*/  UMOV UR12, UR27 ;  /* 0x0000001b000c7c82 */ /* 0x000fe20008000000 */
[----:B------:R-:W-:Y:S07]  /*0fe0*/  @!P0 BRA `(.L_x_11) ;  /* 0x0000000000308947 */ /* 0x000fee0003800000 */
[----:B------:R-:W-:Y:S02]  /*0ff0*/  ULDC UR16, c[0x0][0x64c] ;  /* 0x0001930000107ab9 */ /* 0x000fe40000000800 */
        /* <DEDUP_REMOVED lines=8> */
[----:B------:R-:W-:-:S07]  /*1080*/  UIMAD.WIDE.U32.X UR6, UR21, UR7, UR16, UP1 ;  /* 0x00000007150672a5 */ /* 0x000fce00088e0410 */
[----:B------:R-:W-:Y:S01]  /*1090*/  UMOV UR12, UR6 ;  /* 0x00000006000c7c82 */ /* 0x000fe20008000000 */
[----:B------:R-:W-:-:S05]  /*10a0*/  UMOV UR13, UR7 ;  /* 0x00000007000d7c82 */ /* 0x000fca0008000000 */
.L_x_11:
[----:B------:R-:W-:Y:S01]  /*10b0*/  UISETP.NE.AND UP1, UPT, UR39, URZ, UPT ;  /* 0x0000003f2700728c */ /* 0x000fe2000bf25270 */
[----:B------:R-:W-:Y:S01]  /*10c0*/  IMAD.MOV.U32 R5, RZ, RZ, 0x1 ;  /* 0x00000001ff057424 */ /* 0x000fe200078e00ff */
[----:B------:R-:W-:Y:S01]  /*10d0*/  USHF.R.U64 UR6, UR12, UR24, UR13 ;  /* 0x000000180c067299 */ /* 0x000fe2000800120d */
[----:B------:R-:W-:Y:S01]  /*10e0*/  IMAD.U32 R19, RZ, RZ, UR5 ;  /* 0x00000005ff137e24 */ /* 0x000fe2000f8e00ff */
[----:B------:R-:W-:Y:S02]  /*10f0*/  ULOP3.LUT UR20, UR26, UR20, URZ, 0xc0, !UPT ;  /* 0x000000141a147292 */ /* 0x000fe4000f8ec03f */
[----:B------:R-:W-:Y:S02]  /*1100*/  UIADD3 UR7, -UR6, URZ, URZ ;  /* 0x0000003f06077290 */ /* 0x000fe4000fffe13f */
[----:B------:R-:W-:Y:S02]  /*1110*/  UIMAD UR19, UR19, UR6, UR20 ;  /* 0x00000006131372a4 */ /* 0x000fe4000f8e0214 */
[----:B------:R-:W-:-:S02]  /*1120*/  ULOP3.LUT UR11, UR22, UR11, URZ, 0xc0, !UPT ;  /* 0x0000000b160b7292 */ /* 0x000fc4000f8ec03f */
[----:B------:R-:W-:Y:S02]  /*1130*/  @UP1 UIMAD UR4, UR28, UR23, UR9 ;  /* 0x000000171c0412a4 */ /* 0x000fe4000f8e0209 */
[----:B------:R-:W-:-:S03]  /*1140*/  UIMAD UR6, UR7, UR25, UR27 ;  /* 0x00000019070672a4 */ /* 0x000fc6000f8e021b */
[----:B------:R-:W-:Y:S01]  /*1150*/  ULDC UR7, c[0x0][0x610] ;  /* 0x0001840000077ab9 */ /* 0x000fe20000000800 */
[----:B------:R-:W-:Y:S02]  /*1160*/  UIMAD UR6, UR6, UR10, UR11 ;  /* 0x0000000a060672a4 */ /* 0x000fe4000f8e020b */
[----:B------:R-:W-:-:S04]  /*1170*/  UIMAD UR4, UR19, UR7, UR4 ;  /* 0x00000007130472a4 */ /* 0x000fc8000f8e0204 */
[----:B------:R-:W-:Y:S02]  /*1180*/  USEL UR7, UR6, UR4, !UP1 ;  /* 0x0000000406077287 */ /* 0x000fe4000c800000 */
[----:B------:R-:W-:-:S04]  /*1190*/  USEL UR4, UR4, UR6, !UP1 ;  /* 0x0000000604047287 */ /* 0x000fc8000c800000 */
[----:B------:R-:W-:Y:S02]  /*11a0*/  IMAD.U32 R2, RZ, RZ, UR7 ;  /* 0x00000007ff027e24 */ /* 0x000fe4000f8e00ff */
[----:B------:R-:W-:-:S07]  /*11b0*/  IMAD.U32 R18, RZ, RZ, UR4 ;  /* 0x00000004ff127e24 */ /* 0x000fce000f8e00ff */
.L_x_9:
[----:B------:R-:W-:Y:S02]  /*11c0*/  ULDC UR4, c[0x0][0x28c] ;  /* 0x0000a30000047ab9 */ /* 0x000fe40000000800 */
[----:B------:R-:W-:-:S04]  /*11d0*/  UIADD3 UR4, UR4, 0x3f, URZ ;  /* 0x0000003f04047890 */ /* 0x000fc8000fffe03f */
[----:B------:R-:W-:-:S04]  /*11e0*/  USHF.R.S32.HI UR5, URZ, 0x1f, UR4 ;  /* 0x0000001f3f057899 */ /* 0x000fc80008011404 */
[----:B------:R-:W-:-:S04]  /*11f0*/  ULEA.HI UR5, UR5, UR4, URZ, 0x6 ;  /* 0x0000000405057291 */ /* 0x000fc8000f8f303f */
[----:B------:R-:W-:Y:S01]  /*1200*/  USHF.R.S32.HI UR38, URZ, 0x6, UR5 ;  /* 0x000000063f267899 */ /* 0x000fe20008011405 */
[----:B------:R-:W-:Y:S11]  /*1210*/  @!P1 BRA `(.L_x_12) ;  /* 0x0000009000d09947 */ /* 0x000ff60003800000 */
[----:B------:R-:W-:-:S06]  /*1220*/  UISETP.GT.U32.AND UP1, UPT, UR18, 0x1, UPT ;  /* 0x000000011200788c */ /* 0x000fcc000bf24070 */
[----:B------:R-:W-:-:S13]  /*1230*/  PLOP3.LUT P0, PT, PT, PT, UP1, 0x80, 0x0 ;  /* 0x000000000000781c */ /* 0x000fda0003f0f018 */
[----:B------:R-:W-:Y:S05]  /*1240*/  @P0 EXIT ;  /* 0x000000000000094d */ /* 0x000fea0003800000 */
.L_x_13:
[----:B------:R-:W-:-:S08]  /*1250*/  NOP ;  /* 0x0000000000007918 */ /* 0x000fd00000000000 */
[----:B------:R-:W0:Y:S02]  /*1260*/  USETMAXREG.TRY_ALLOC.CTAPOOL UP1, 0xe8 ;  /* 0x000000e8000079c8 */ /* 0x000e240008020600 */
[----:B0-----:R-:W-:-:S13]  /*1270*/  PLOP3.LUT P0, PT, PT, PT, UP1, 0x80, 0x0 ;  /* 0x000000000000781c */ /* 0x001fda0003f0f018 */
[----:B------:R-:W-:Y:S05]  /*1280*/  @!P0 BRA `(.L_x_13) ;  /* 0xfffffffc00f08947 */ /* 0x000fea000383ffff */
[----:B------:R-:W-:-:S13]  /*1290*/  LOP3.LUT P0, RZ, R5, 0xff, RZ, 0xc0, !PT ;  /* 0x000000ff05ff7812 */ /* 0x000fda000780c0ff */
[----:B------:R-:W-:Y:S05]  /*12a0*/  @!P0 EXIT ;  /* 0x000000000000894d */ /* 0x000fea0003800000 */
[----:B------:R-:W0:Y:S01]  /*12b0*/  S2UR UR5, SR_CgaCtaId ;  /* 0x00000000000579c3 */ /* 0x000e220000008800 */
[----:B------:R-:W-:Y:S01]  /*12c0*/  VIADD R6, R0, 0xffffffff ;  /* 0xffffffff00067836 */ /* 0x000fe20000000000 */
[----:B------:R-:W-:Y:S01]  /*12d0*/  SHF.R.S32.HI R4, RZ, 0x1f, R3 ;  /* 0x0000001fff047819 */ /* 0x000fe20000011403 */
[----:B------:R-:W-:Y:S01]  /*12e0*/  UMOV UR44, 0x400 ;  /* 0x00000400002c7882 */ /* 0x000fe20000000000 */
[----:B------:R-:W-:Y:S02]  /*12f0*/  USHF.R.U32.HI UR4, URZ, 0x2, UR38 ;  /* 0x000000023f047899 */ /* 0x000fe40008011626 */
[----:B------:R-:W-:Y:S01]  /*1300*/  R2UR UR46, R6 ;  /* 0x00000000062e72ca */ /* 0x000fe200000e0000 */
[----:B------:R-:W-:Y:S01]  /*1310*/  ULOP3.LUT UR45, UR38, 0x3, URZ, 0xc0, !UPT ;  /* 0x00000003262d7892 */ /* 0x000fe2000f8ec03f */
[CC--:B------:R-:W-:Y:S01]  /*1320*/  LEA.HI R0, R4.reuse, R3.reuse, RZ, 0x2 ;  /* 0x0000000304007211 */ /* 0x0c0fe200078f10ff */
[----:B------:R-:W-:Y:S01]  /*1330*/  UISETP.LT.AND UP1, UPT, UR38, 0x1, UPT ;  /* 0x000000012600788c */ /* 0x000fe2000bf21270 */
[----:B------:R-:W-:Y:S01]  /*1340*/  LEA.HI R4, R4, R3, RZ, 0x5 ;  /* 0x0000000304047211 */ /* 0x000fe200078f28ff */
[----:B------:R-:W-:Y:S01]  /*1350*/  ULOP3.LUT UR4, UR4, 0x1, URZ, 0xc0, !UPT ;  /* 0x0000000104047892 */ /* 0x000fe2000f8ec03f */
[--C-:B------:R-:W-:Y:S01]  /*1360*/  SHF.R.S32.HI R152, RZ, 0x2, R0.reuse ;  /* 0x00000002ff987819 */ /* 0x100fe20000011400 */
[----:B------:R-:W-:Y:S01]  /*1370*/  ULDC UR6, c[0x0][0x284] ;  /* 0x0000a10000067ab9 */ /* 0x000fe20000000800 */
[----:B------:R-:W-:Y:S01]  /*1380*/  SHF.R.S32.HI R5, RZ, 0x1f, R0 ;  /* 0x0000001fff057819 */ /* 0x000fe20000011400 */
[----:B------:R-:W-:Y:S01]  /*1390*/  USEL UR45, UR45, URZ, !UP0 ;  /* 0x0000003f2d2d7287 */ /* 0x000fe2000c000000 */
[----:B------:R-:W-:Y:S01]  /*13a0*/  LOP3.LUT R154, R0, 0xfffffffc, RZ, 0xc0, !PT ;  /* 0xfffffffc009a7812 */ /* 0x000fe200078ec0ff */
[----:B------:R-:W-:Y:S01]  /*13b0*/  USEL UR48, UR38, 0x1, UP1 ;  /* 0x0000000126307887 */ /* 0x000fe20008800000 */
[----:B------:R-:W-:Y:S01]  /*13c0*/  LEA.HI R5, R5, R152, RZ, 0x3 ;  /* 0x0000009805057211 */ /* 0x000fe200078f18ff */
[----:B------:R-:W-:Y:S01]  /*13d0*/  USHF.L.U32 UR46, UR46, 0x3, URZ ;  /* 0x000000032e2e7899 */ /* 0x000fe2000800063f */
[----:B------:R-:W-:Y:S01]  /*13e0*/  ISETP.NE.AND P0, PT, R6, RZ, PT ;  /* 0x000000ff0600720c */ /* 0x000fe20003f05270 */
[----:B------:R-:W-:Y:S01]  /*13f0*/  UISETP.EQ.U32.AND UP0, UPT, UR4, 0x1, !UP0 ;  /* 0x000000010400788c */ /* 0x000fe2000c702070 */
[----:B------:R-:W-:Y:S01]  /*1400*/  LOP3.LUT R5, R5, 0xfffffff8, RZ, 0xc0, !PT ;  /* 0xfffffff805057812 */ /* 0x000fe200078ec0ff */
[----:B------:R-:W-:Y:S01]  /*1410*/  IMAD.IADD R154, R3, 0x1, -R154 ;  /* 0x00000001039a7824 */ /* 0x000fe200078e0a9a */
[----:B0-----:R-:W-:Y:S01]  /*1420*/  ULEA UR44, UR5, UR44, 0x18 ;  /* 0x0000002c052c7291 */ /* 0x001fe2000f8ec03f */
[----:B------:R-:W-:Y:S01]  /*1430*/  IMAD.U32 R156, RZ, RZ, UR46 ;  /* 0x0000002eff9c7e24 */ /* 0x000fe2000f8e00ff */
[----:B------:R-:W-:Y:S01]  /*1440*/  SEL R166, RZ, 0x1, P0 ;  /* 0x00000001ffa67807 */ /* 0x000fe20000000000 */
[----:B------:R-:W-:Y:S01]  /*1450*/  IMAD.IADD R152, R152, 0x1, -R5 ;  /* 0x0000000198987824 */ /* 0x000fe200078e0a05 */
[----:B------:R-:W-:Y:S01]  /*1460*/  UIADD3 UR47, UR44, 0x50, URZ ;  /* 0x000000502c2f7890 */ /* 0x000fe2000fffe03f */
[----:B------:R-:W-:Y:S01]  /*1470*/  SHF.R.S32.HI R5, RZ, 0x5, R4 ;  /* 0x00000005ff057819 */ /* 0x000fe20000011404 */
[----:B------:R-:W-:Y:S01]  /*1480*/  ULOP3.LUT UR42, UR41, 0x1, URZ, 0xfc, !UPT ;  /* 0x00000001292a7892 */ /* 0x000fe2000f8efc3f */
[C---:B------:R-:W-:Y:S01]  /*1490*/  LOP3.LUT R158, R156.reuse, 0x8, RZ, 0xc0, !PT ;  /* 0x000000089c9e7812 */ /* 0x040fe200078ec0ff */
[----:B------:R-:W-:Y:S01]  /*14a0*/  USHF.L.U32 UR43, UR38, 0x1, URZ ;  /* 0x00000001262b7899 */ /* 0x000fe2000800063f */
[--C-:B------:R-:W-:Y:S01]  /*14b0*/  SHF.R.S32.HI R153, RZ, 0x1f, R152.reuse ;  /* 0x0000001fff997819 */ /* 0x100fe20000011498 */
[C-C-:B------:R-:W-:Y:S01]  /*14c0*/  IMAD R159, R5.reuse, -0x10, -R152.reuse ;  /* 0xfffffff0059f7824 */ /* 0x140fe200078e0a98 */
[----:B------:R-:W-:Y:S01]  /*14d0*/  LOP3.LUT R156, R156, 0x8, RZ, 0xc, !PT ;  /* 0x000000089c9c7812 */ /* 0x000fe200078e0cff */
[----:B------:R-:W-:Y:S01]  /*14e0*/  IMAD.U32 R155, RZ, RZ, UR47 ;  /* 0x0000002fff9b7e24 */ /* 0x000fe2000f8e00ff */
[----:B------:R-:W-:Y:S01]  /*14f0*/  LOP3.LUT R158, R158, 0x18, RZ, 0x3c, !PT ;  /* 0x000000189e9e7812 */ /* 0x000fe200078e3cff */
[----:B------:R-:W-:Y:S01]  /*1500*/  IMAD.WIDE R152, R5, 0x10, R152 ;  /* 0x0000001005987825 */ /* 0x000fe200078e0298 */
[----:B------:R-:W-:-:S02]  /*1510*/  UIADD3 UR48, -UR48, UR38, URZ ;  /* 0x0000002630307290 */ /* 0x000fc4000fffe13f */
[----:B------:R-:W-:Y:S01]  /*1520*/  USEL UR49, URZ, 0x1, !UP0 ;  /* 0x000000013f317887 */ /* 0x000fe2000c000000 */
[----:B------:R-:W-:Y:S02]  /*1530*/  VIADD R157, R155, UR46 ;  /* 0x0000002e9b9d7c36 */ /* 0x000fe40008000000 */
[----:B------:R-:W-:-:S09]  /*1540*/  VIADD R159, R159, UR6 ;  /* 0x000000069f9f7c36 */ /* 0x000fd20008000000 */
.L_x_289:
[----:B------:R-:W-:Y:S01]  /*1550*/  SHF.L.U32 R0, R166, 0x1f, RZ ;  /* 0x0000001fa6007819 */ /* 0x000fe200000006ff */
[----:B------:R-:W-:Y:S02]  /*1560*/  ULDC UR4, c[0x0][0x28c] ;  /* 0x0000a30000047ab9 */ /* 0x000fe40000000800 */
[----:B------:R-:W-:Y:S01]  /*1570*/  ISETP.LT.AND P1, PT, RZ, UR4, PT ;  /* 0x00000004ff007c0c */ /* 0x000fe2000bf21270 */
[----:B------:R-:W0:Y:S02]  /*1580*/  SYNCS.PHASECHK.TRANS64.TRYWAIT P0, [R155+UR46], R0 ;  /* 0x000000009b0075a7 */ /* 0x000e24000800016e */
[----:B0-234-:R-:W-:Y:S10]  /*1590*/  @!P0 BRA `(.L_x_14) ;  /* 0x0000009c00e48947 */ /* 0x01dff40003800000 */
.L_x_311:
[----:B------:R-:W-:Y:S05]  /*15a0*/  @P1 BRA `(.L_x_15) ;  /* 0x0000000000401947 */ /* 0x000fea0003800000 */
[----:B0-----:R-:W-:Y:S01]  /*15b0*/  MOV R0, 0x0 ;  /* 0x0000000000007802 */ /* 0x001fe20000000f00 */
[----:B------:R-:W-:Y:S01]  /*15c0*/  ULDC.64 UR4, c[0x4][0x68] ;  /* 0x01001a0000047ab9 */ /* 0x000fe20000000a00 */
[----:B------:R-:W-:Y:S01]  /*15d0*/  ULDC.64 UR6, c[0x4][0x8] ;  /* 0x0100020000067ab9 */ /* 0x000fe20000000a00 */
[----:B------:R-:W-:Y:S01]  /*15e0*/  IMAD.U32 R4, RZ, RZ, UR4 ;  /* 0x00000004ff047e24 */ /* 0x000fe2000f8e00ff */
[----:B------:R0:W1:Y:S01]  /*15f0*/  LDC.64 R14, c[0x4][R0] ;  /* 0x01000000000e7b82 */ /* 0x0000620000000a00 */
[----:B------:R-:W-:Y:S01]  /*1600*/  IMAD.U32 R5, RZ, RZ, UR5 ;  /* 0x00000005ff057e24 */ /* 0x000fe2000f8e00ff */
[----:B------:R-:W-:Y:S01]  /*1610*/  ULDC.64 UR4, c[0x4][0x70] ;  /* 0x01001c0000047ab9 */ /* 0x000fe20000000a00 */
[----:B------:R-:W-:Y:S02]  /*1620*/  IMAD.U32 R10, RZ, RZ, UR6 ;  /* 0x00000006ff0a7e24 */ /* 0x000fe4000f8e00ff */
[----:B------:R-:W-:Y:S02]  /*1630*/  IMAD.U32 R6, RZ, RZ, UR4 ;  /* 0x00000004ff067e24 */ /* 0x000fe4000f8e00ff */
[----:B------:R-:W-:-:S02]  /*1640*/  IMAD.U32 R7, RZ, RZ, UR5 ;  /* 0x00000005ff077e24 */ /* 0x000fc4000f8e00ff */
[----:B------:R-:W-:Y:S02]  /*1650*/  IMAD.U32 R11, RZ, RZ, UR7 ;  /* 0x00000007ff0b7e24 */ /* 0x000fe4000f8e00ff */
[----:B------:R-:W-:Y:S02]  /*1660*/  IMAD.MOV.U32 R8, RZ, RZ, 0x1e1 ;  /* 0x000001e1ff087424 */ /* 0x000fe400078e00ff */
[----:B------:R-:W-:Y:S02]  /*1670*/  IMAD.MOV.U32 R12, RZ, RZ, 0x1 ;  /* 0x00000001ff0c7424 */ /* 0x000fe400078e00ff */
[----:B0-----:R-:W-:-:S07]  /*1680*/  IMAD.MOV.U32 R13, RZ, RZ, RZ ;  /* 0x000000ffff0d7224 */ /* 0x001fce00078e00ff */
[----:B------:R-:W-:-:S07]  /*1690*/  LEPC R20, `(.L_x_15) ;  /* 0x000000001014794e */ /* 0x000fce0000000000 */
[----:B-1---5:R-:W-:Y:S05]  /*16a0*/  CALL.ABS.NOINC R14 ;  /* 0x000000000e007343 */ /* 0x022fea0003c00000 */
.L_x_15:
[----:B0-----:R-:W-:-:S05]  /*16b0*/  IMAD.U32 R0, RZ, RZ, UR42 ;  /* 0x0000002aff007e24 */ /* 0x001fca000f8e00ff */
[----:B------:R-:W-:-:S13]  /*16c0*/  ISETP.NE.AND P0, PT, R0, 0x3, PT ;  /* 0x000000030000780c */ /* 0x000fda0003f05270 */
[----:B------:R-:W-:Y:S05]  /*16d0*/  @!P0 BRA `(.L_x_16) ;  /* 0x0000000000048947 */ /* 0x000fea0003800000 */
[----:B------:R-:W-:Y:S01]  /*16e0*/  BPT.TRAP 0x1 ;  /* 0x000000040000795c */ /* 0x000fe20000300000 */
.L_x_16:
[----:B------:R-:W-:Y:S02]  /*16f0*/  IMAD.U32 R3, RZ, RZ, UR45 ;  /* 0x0000002dff037e24 */ /* 0x000fe4000f8e00ff */
[----:B------:R-:W-:-:S03]  /*1700*/  IMAD.U32 R0, RZ, RZ, UR49 ;  /* 0x00000031ff007e24 */ /* 0x000fc6000f8e00ff */
[----:B------:R-:W-:Y:S02]  /*1710*/  LEA R3, R3, UR44, 0x3 ;  /* 0x0000002c03037c11 */ /* 0x000fe4000f8e18ff */
[----:B------:R-:W-:-:S04]  /*1720*/  SHF.L.U32 R0, R0, 0x1f, RZ ;  /* 0x0000001f00007819 */ /* 0x000fc800000006ff */
[----:B------:R0:W1:Y:S01]  /*1730*/  SYNCS.PHASECHK.TRANS64.TRYWAIT P1, [R3+URZ], R0 ;  /* 0x00000000030075a7 */ /* 0x000062000802017f */
[----:B------:R-:W-:Y:S05]  /*1740*/  @!P0 BRA `(.L_x_17) ;  /* 0x0000000000048947 */ /* 0x000fea0003800000 */
[----:B------:R-:W-:Y:S01]  /*1750*/  BPT.TRAP 0x1 ;  /* 0x000000040000795c */ /* 0x000fe20000300000 */
.L_x_17:
[----:B------:R-:W-:-:S05]  /*1760*/  IMAD.U32 R4, RZ, RZ, UR48 ;  /* 0x00000030ff047e24 */ /* 0x000fca000f8e00ff */
[----:B------:R-:W-:Y:S01]  /*1770*/  ISETP.GE.AND P2, PT, R4, 0x1, PT ;  /* 0x000000010400780c */ /* 0x000fe20003f46270 */
[----:B-1----:R-:W-:-:S12]  /*1780*/  @P1 BRA `(.L_x_18) ;  /* 0x0000000000081947 */ /* 0x002fd80003800000 */
[----:B------:R-:W1:Y:S02]  /*1790*/  SYNCS.PHASECHK.TRANS64.TRYWAIT P1, [R3+URZ], R0 ;  /* 0x00000000030075a7 */ /* 0x000e64000802017f */
[----:B-1----:R-:W-:Y:S05]  /*17a0*/  @!P1 BRA `(.L_x_19) ;  /* 0x0000009c00749947 */ /* 0x002fea0003800000 */
.L_x_18:
[----:B------:R-:W-:Y:S05]  /*17b0*/  WARPSYNC.ALL ;  /* 0x0000000000007948 */ /* 0x000fea0003800000 */
[----:B------:R-:W-:Y:S01]  /*17c0*/  UIADD3 UR4, UR44, 0x180, URZ ;  /* 0x000001802c047890 */ /* 0x000fe2000fffe03f */
[----:B------:R-:W-:Y:S01]  /*17d0*/  WARPGROUP.ARRIVE ;  /* 0x00000000000079c5 */ /* 0x000fe20000000000 */
[----:B------:R-:W-:Y:S02]  /*17e0*/  UIADD3 UR5, UR44, 0x8180, URZ ;  /* 0x000081802c057890 */ /* 0x000fe4000fffe03f */
[----:B------:R-:W-:Y:S02]  /*17f0*/  USHF.R.U32.HI UR4, URZ, 0x4, UR4 ;  /* 0x000000043f047899 */ /* 0x000fe40008011604 */
[----:B------:R-:W-:-:S02]  /*1800*/  USHF.R.U32.HI UR5, URZ, 0x4, UR5 ;  /* 0x000000043f057899 */ /* 0x000fc40008011605 */
[----:B------:R-:W-:Y:S02]  /*1810*/  ULOP3.LUT UR4, UR4, 0x3fff, URZ, 0xc0, !UPT ;  /* 0x00003fff04047892 */ /* 0x000fe4000f8ec03f */
[----:B------:R-:W-:Y:S02]  /*1820*/  ULOP3.LUT UR5, UR5, 0x3fff, URZ, 0xc0, !UPT ;  /* 0x00003fff05057892 */ /* 0x000fe4000f8ec03f */
[----:B------:R-:W-:Y:S02]  /*1830*/  ULOP3.LUT UR8, UR4, 0x10000, URZ, 0xfc, !UPT ;  /* 0x0001000004087892 */ /* 0x000fe4000f8efc3f */
[----:B------:R-:W-:Y:S02]  /*1840*/  ULOP3.LUT UR9, UR5, 0x10000, URZ, 0xfc, !UPT ;  /* 0x0001000005097892 */ /* 0x000fe4000f8efc3f */
[----:B------:R-:W-:Y:S02]  /*1850*/  ULEA UR10, UR45, UR8, 0x9 ;  /* 0x000000082d0a7291 */ /* 0x000fe4000f8e483f */
[----:B------:R-:W-:Y:S01]  /*1860*/  ULEA UR11, UR45, UR9, 0xb ;  /* 0x000000092d0b7291 */ /* 0x000fe2000f8e583f */
[----:B------:R-:W-:Y:S01]  /*1870*/  UMOV UR5, 0x40000040 ;  /* 0x4000004000057882 */ /* 0x000fe20000000000 */
[----:B------:R-:W-:-:S03]  /*1880*/  UMOV UR7, 0x40000040 ;  /* 0x4000004000077882 */ /* 0x000fc60000000000 */
[----:B------:R-:W-:Y:S02]  /*1890*/  UMOV UR4, UR10 ;  /* 0x0000000a00047c82 */ /* 0x000fe40008000000 */
[----:B------:R-:W-:Y:S02]  /*18a0*/  UMOV UR6, UR11 ;  /* 0x0000000b00067c82 */ /* 0x000fe40008000000 */
[----:B------:R-:W-:Y:S01]  /*18b0*/  HGMMA.64x256x16.F32.BF16 R24, gdesc[UR4], RZ, !UPT, gsb0 ;  /* 0x03e00000041879f0 */ /* 0x000fe2000c0018ff */
[----:B------:R-:W-:Y:S02]  /*18c0*/  UIADD3 UR4, UR10, 0x2, URZ ;  /* 0x000000020a047890 */ /* 0x000fe4000fffe03f */
[----:B------:R-:W-:Y:S01]  /*18d0*/  UIADD3 UR6, UR11, 0x2, URZ ;  /* 0x000000020b067890 */ /* 0x000fe2000fffe03f */
[----:B------:R-:W-:Y:S01]  /*18e0*/  UMOV UR5, 0x40000040 ;  /* 0x4000004000057882 */ /* 0x000fe20000000000 */
[----:B------:R-:W-:Y:S01]  /*18f0*/  UMOV UR7, 0x40000040 ;  /* 0x4000004000077882 */ /* 0x000fe20000000000 */
[----:B------:R-:W-:-:S02]  /*1900*/  WARPGROUP.DEPBAR.LE gsb0, 0x0 ;  /* 0x00008000000079c5 */ /* 0x000fc40000010000 */
[----:B------:R-:W-:-:S15]  /*1910*/  WARPGROUP.ARRIVE ;  /* 0x00000000000079c5 */ /* 0x000fde0000000000 */
[----:B------:R-:W-:-:S05]  /*1920*/  NOP ;  /* 0x0000000000007918 */ /* 0x000fca0000000000 */
[----:B------:R-:W-:Y:S01]  /*1930*/  HGMMA.64x256x16.F32.BF16 R24, gdesc[UR4], R24, gsb0 ;  /* 0x03e00000041879f0 */ /* 0x000fe20008001818 */
[----:B------:R-:W-:Y:S02]  /*1940*/  UIADD3 UR4, UR10, 0x4, URZ ;  /* 0x000000040a047890 */ /* 0x000fe4000fffe03f */
[----:B------:R-:W-:Y:S01]  /*1950*/  UIADD3 UR6, UR11, 0x4, URZ ;  /* 0x000000040b067890 */ /* 0x000fe2000fffe03f */
[----:B------:R-:W-:Y:S01]  /*1960*/  UMOV UR5, 0x40000040 ;  /* 0x4000004000057882 */ /* 0x000fe20000000000 */
[----:B------:R-:W-:Y:S01]  /*1970*/  UMOV UR7, 0x40000040 ;  /* 0x4000004000077882 */ /* 0x000fe20000000000 */
[----:B------:R-:W-:Y:S02]  /*1980*/  WARPGROUP.DEPBAR.LE gsb0, 0x0 ;  /* 0x00008000000079c5 */ /* 0x000fe40000010000 */
        /* <DEDUP_REMOVED lines=10> */
[----:B------:R-:W-:Y:S03]  /*1a30*/  HGMMA.64x256x16.F32.BF16 R24, gdesc[UR4], R24, gsb0 ;  /* 0x03e00000041879f0 */ /* 0x000fe60008001818 */
[----:B------:R-:W-:Y:S02]  /*1a40*/  WARPGROUP.DEPBAR.LE gsb0, 0x0 ;  /* 0x00008000000079c5 */ /* 0x000fe40000010000 */
[----:B------:R-:W-:Y:S05]  /*1a50*/  @!P2 BRA `(.L_x_20) ;  /* 0x000000040020a947 */ /* 0x000fea0003800000 */
[----:B------:R-:W-:Y:S01]  /*1a60*/  UIADD3 UR4, UR45, 0x1, URZ ;  /* 0x000000012d047890 */ /* 0x000fe2000fffe03f */
[----:B01----:R-:W-:Y:S01]  /*1a70*/  IMAD.U32 R0, RZ, RZ, UR48 ;  /* 0x00000030ff007e24 */ /* 0x003fe2000f8e00ff */
[----:B------:R-:W-:Y:S02]  /*1a80*/  UMOV UR11, UR45 ;  /* 0x0000002d000b7c82 */ /* 0x000fe40008000000 */
[----:B------:R-:W-:-:S04]  /*1a90*/  UISETP.NE.AND UP0, UPT, UR4, 0x4, UPT ;  /* 0x000000040400788c */ /* 0x000fc8000bf05270 */
[----:B------:R-:W-:Y:S02]  /*1aa0*/  USEL UR5, URZ, 0x1, UP0 ;  /* 0x000000013f057887 */ /* 0x000fe40008000000 */
[----:B------:R-:W-:Y:S02]  /*1ab0*/  USEL UR10, UR4, URZ, UP0 ;  /* 0x0000003f040a7287 */ /* 0x000fe40008000000 */
[----:B------:R-:W-:-:S06]  /*1ac0*/  ULOP3.LUT UR5, UR49, UR5, URZ, 0x3c, !UPT ;  /* 0x0000000531057292 */ /* 0x000fcc000f8e3c3f */
[----:B------:R-:W-:-:S07]  /*1ad0*/  IMAD.U32 R5, RZ, RZ, UR5 ;  /* 0x00000005ff057e24 */ /* 0x000fce000f8e00ff */
.L_x_27:
[----:B01----:R-:W-:Y:S05]  /*1ae0*/  @!P0 BRA `(.L_x_21) ;  /* 0x0000000000048947 */ /* 0x003fea0003800000 */
[----:B------:R-:W-:Y:S01]  /*1af0*/  BPT.TRAP 0x1 ;  /* 0x000000040000795c */ /* 0x000fe20000300000 */
.L_x_21:
[----:B------:R-:W-:Y:S01]  /*1b00*/  ULEA UR4, UR10, UR44, 0x3 ;  /* 0x0000002c0a047291 */ /* 0x000fe2000f8e183f */
[----:B------:R-:W-:-:S08]  /*1b10*/  SHF.L.U32 R3, R5, 0x1f, RZ ;  /* 0x0000001f05037819 */ /* 0x000fd000000006ff */
[----:B------:R0:W1:Y:S01]  /*1b20*/  SYNCS.PHASECHK.TRANS64.TRYWAIT P1, [UR4], R3 ;  /* 0x00000003ff0075a7 */ /* 0x0000620008020144 */
[----:B------:R-:W-:Y:S05]  /*1b30*/  @!P0 BRA `(.L_x_22) ;  /* 0x0000000000048947 */ /* 0x000fea0003800000 */
[----:B------:R-:W-:Y:S01]  /*1b40*/  BPT.TRAP 0x1 ;  /* 0x000000040000795c */ /* 0x000fe20000300000 */
.L_x_22:
[----:B-1----:R-:W-:Y:S05]  /*1b50*/  @P1 BRA `(.L_x_23) ;  /* 0x0000000000081947 */ /* 0x002fea0003800000 */
[----:B------:R-:W1:Y:S02]  /*1b60*/  SYNCS.PHASECHK.TRANS64.TRYWAIT P1, [UR4], R3 ;  /* 0x00000003ff0075a7 */ /* 0x000e640008020144 */
[----:B-1----:R-:W-:Y:S05]  /*1b70*/  @!P1 BRA `(.L_x_24) ;  /* 0x0000009800949947 */ /* 0x002fea0003800000 */
.L_x_23:
[----:B------:R-:W-:Y:S01]  /*1b80*/  ULEA UR12, UR10, UR8, 0x9 ;  /* 0x000000080a0c7291 */ /* 0x000fe2000f8e483f */
[----:B------:R-:W-:Y:S01]  /*1b90*/  WARPGROUP.ARRIVE ;  /* 0x00000000000079c5 */ /* 0x000fe20000000000 */
[----:B------:R-:W-:Y:S01]  /*1ba0*/  ULEA UR13, UR10, UR9, 0xb ;  /* 0x000000090a0d7291 */ /* 0x000fe2000f8e583f */
[----:B------:R-:W-:Y:S01]  /*1bb0*/  UMOV UR5, 0x40000040 ;  /* 0x4000004000057882 */ /* 0x000fe20000000000 */
[----:B------:R-:W-:-:S03]  /*1bc0*/  UMOV UR7, 0x40000040 ;  /* 0x4000004000077882 */ /* 0x000fc60000000000 */
[----:B------:R-:W-:Y:S02]  /*1bd0*/  UMOV UR4, UR12 ;  /* 0x0000000c00047c82 */ /* 0x000fe40008000000 */
[----:B------:R-:W-:Y:S02]  /*1be0*/  UMOV UR6, UR13 ;  /* 0x0000000d00067c82 */ /* 0x000fe40008000000 */
[----:B------:R-:W-:Y:S01]  /*1bf0*/  HGMMA.64x256x16.F32.BF16 R24, gdesc[UR4], R24, gsb0 ;  /* 0x03e00000041879f0 */ /* 0x000fe20008001818 */
        /* <DEDUP_REMOVED lines=26> */
[----:B------:R-:W-:Y:S01]  /*1da0*/  BPT.TRAP 0x1 ;  /* 0x000000040000795c */ /* 0x000fe20000300000 */
.L_x_25:
[----:B------:R-:W-:Y:S02]  /*1db0*/  UISETP.GT.U32.AND UP0, UPT, UR41, 0x1, UPT ;  /* 0x000000012900788c */ /* 0x000fe4000bf04070 */
[----:B------:R-:W-:-:S04]  /*1dc0*/  ULEA UR4, UR11, UR44, 0x3 ;  /* 0x0000002c0b047291 */ /* 0x000fc8000f8e183f */
[----:B------:R-:W-:Y:S01]  /*1dd0*/  UIADD3 UR4, UR4, 0x20, URZ ;  /* 0x0000002004047890 */ /* 0x000fe2000fffe03f */
[----:B------:R-:W-:-:S03]  /*1de0*/  PLOP3.LUT P1, PT, PT, PT, UP0, 0x80, 0x0 ;  /* 0x000000000000781c */ /* 0x000fc60003f2f008 */
[----:B------:R-:W-:-:S09]  /*1df0*/  UPRMT UR4, URZ, 0x654, UR4 ;  /* 0x000006543f047896 */ /* 0x000fd20008000004 */
[----:B------:R-:W-:Y:S01]  /*1e00*/  SYNCS.ARRIVE.TRANS64.RED.A1T0 RZ, [UR4], RZ ;  /* 0x000000ffffff79a7 */ /* 0x000fe20008100404 */
[----:B------:R-:W-:Y:S05]  /*1e10*/  @P1 BRA `(.L_x_26) ;  /* 0x0000000000041947 */ /* 0x000fea0003800000 */
[----:B------:R-:W-:Y:S01]  /*1e20*/  BPT.TRAP 0x1 ;  /* 0x000000040000795c */ /* 0x000fe20000300000 */
.L_x_26:
[----:B------:R-:W-:Y:S01]  /*1e30*/  UIADD3 UR10, UR10, 0x1, URZ ;  /* 0x000000010a0a7890 */ /* 0x000fe2000fffe03f */
[C---:B------:R-:W-:Y:S01]  /*1e40*/  ISETP.GT.AND P1, PT, R0.reuse, 0x1, PT ;  /* 0x000000010000780c */ /* 0x040fe20003f24270 */
[----:B------:R-:W-:Y:S01]  /*1e50*/  UIADD3 UR11, UR11, 0x1, URZ ;  /* 0x000000010b0b7890 */ /* 0x000fe2000fffe03f */
[----:B------:R-:W-:Y:S01]  /*1e60*/  VIADD R0, R0, 0xffffffff ;  /* 0xffffffff00007836 */ /* 0x000fe20000000000 */
[----:B------:R-:W-:Y:S02]  /*1e70*/  UISETP.NE.AND UP0, UPT, UR10, 0x4, UPT ;  /* 0x000000040a00788c */ /* 0x000fe4000bf05270 */
[----:B------:R-:W-:Y:S02]  /*1e80*/  UISETP.NE.AND UP1, UPT, UR11, 0x4, UPT ;  /* 0x000000040b00788c */ /* 0x000fe4000bf25270 */
[----:B------:R-:W-:Y:S02]  /*1e90*/  USEL UR4, URZ, 0x1, UP0 ;  /* 0x000000013f047887 */ /* 0x000fe40008000000 */
[----:B------:R-:W-:-:S02]  /*1ea0*/  USEL UR10, UR10, URZ, UP0 ;  /* 0x0000003f0a0a7287 */ /* 0x000fc40008000000 */
[----:B------:R-:W-:Y:S02]  /*1eb0*/  USEL UR11, UR11, URZ, UP1 ;  /* 0x0000003f0b0b7287 */ /* 0x000fe40008800000 */
[----:B------:R-:W-:Y:S01]  /*1ec0*/  LOP3.LUT R5, R5, UR4, RZ, 0x3c, !PT ;  /* 0x0000000405057c12 */ /* 0x000fe2000f8e3cff */
[----:B------:R-:W-:Y:S09]  /*1ed0*/  @P1 BRA `(.L_x_27) ;  /* 0xfffffffc00001947 */ /* 0x000ff2000383ffff */
.L_x_20:
[----:B01----:R-:W0:Y:S01]  /*1ee0*/  LDC R0, c[0x0][0x28c] ;  /* 0x0000a300ff007b82 */ /* 0x003e220000000800 */
[----:B------:R1:W-:Y:S01]  /*1ef0*/  SYNCS.ARRIVE.TRANS64.A1T0 RZ, [R156+UR47], RZ ;  /* 0x000000ff9cff79a7 */ /* 0x0003e2000810002f */
[----:B0-----:R-:W-:-:S13]  /*1f00*/  ISETP.GE.AND P1, PT, R0, 0x1, PT ;  /* 0x000000010000780c */ /* 0x001fda0003f26270 */
[----:B-1----:R-:W-:Y:S05]  /*1f10*/  @!P1 BRA `(.L_x_28) ;  /* 0x0000000000309947 */ /* 0x002fea0003800000 */
[----:B------:R-:W-:Y:S05]  /*1f20*/  @!P0 BRA `(.L_x_29) ;  /* 0x0000000000048947 */ /* 0x000fea0003800000 */
[----:B------:R-:W-:Y:S01]  /*1f30*/  BPT.TRAP 0x1 ;  /* 0x000000040000795c */ /* 0x000fe20000300000 */
.L_x_29:
[----:B------:R-:W-:Y:S02]  /*1f40*/  UIADD3 UR4, UR48, UR45, URZ ;  /* 0x0000002d30047290 */ /* 0x000fe4000fffe03f */
[----:B------:R-:W-:Y:S02]  /*1f50*/  UISETP.GT.U32.AND UP0, UPT, UR41, 0x1, UPT ;  /* 0x000000012900788c */ /* 0x000fe4000bf04070 */
[----:B------:R-:W-:-:S04]  /*1f60*/  USHF.L.U32 UR4, UR4, 0x3, URZ ;  /* 0x0000000304047899 */ /* 0x000fc8000800063f */
[----:B------:R-:W-:Y:S01]  /*1f70*/  ULOP3.LUT UR4, UR4, 0x18, URZ, 0xc0, !UPT ;  /* 0x0000001804047892 */ /* 0x000fe2000f8ec03f */
[----:B------:R-:W-:-:S03]  /*1f80*/  PLOP3.LUT P0, PT, PT, PT, UP0, 0x80, 0x0 ;  /* 0x000000000000781c */ /* 0x000fc60003f0f008 */
[----:B------:R-:W-:-:S04]  /*1f90*/  UIADD3 UR4, UR44, 0x20, UR4 ;  /* 0x000000202c047890 */ /* 0x000fc8000fffe004 */
[----:B------:R-:W-:-:S09]  /*1fa0*/  UPRMT UR4, URZ, 0x654, UR4 ;  /* 0x000006543f047896 */ /* 0x000fd20008000004 */
[----:B------:R-:W-:Y:S01]  /*1fb0*/  SYNCS.ARRIVE.TRANS64.RED.A1T0 RZ, [UR4], RZ ;  /* 0x000000ffffff79a7 */ /* 0x000fe20008100404 */
[----:B------:R-:W-:Y:S05]  /*1fc0*/  @P0 BRA `(.L_x_28) ;  /* 0x0000000000040947 */ /* 0x000fea0003800000 */
[----:B------:R-:W-:Y:S01]  /*1fd0*/  BPT.TRAP 0x1 ;  /* 0x000000040000795c */ /* 0x000fe20000300000 */
.L_x_28:
[----:B------:R-:W-:Y:S01]  /*1fe0*/  SHF.L.U32 R0, R166, 0x1f, RZ ;  /* 0x0000001fa6007819 */ /* 0x000fe200000006ff */
[----:B------:R-:W-:Y:S01]  /*1ff0*/  UIADD3 UR45, UR43, UR45, URZ ;  /* 0x0000002d2b2d7290 */ /* 0x000fe2000fffe03f */
[----:B------:R-:W0:Y:S01]  /*2000*/  LDC R7, c[0x0][0x288] ;  /* 0x0000a200ff077b82 */ /* 0x000e220000000800 */
[----:B------:R-:W-:Y:S02]  /*2010*/  IMAD.SHL.U32 R12, R154, 0x2, RZ ;  /* 0x000000029a0c7824 */ /* 0x000fe400078e00ff */
[----:B------:R-:W-:Y:S02]  /*2020*/  USHF.R.U32.HI UR4, URZ, 0x2, UR45 ;  /* 0x000000023f047899 */ /* 0x000fe4000801162d */
[----:B------:R-:W-:Y:S01]  /*2030*/  UISETP.GT.U32.AND UP0, UPT, UR45, 0x3, UPT ;  /* 0x000000032d00788c */ /* 0x000fe2000bf04070 */
[----:B------:R-:W-:Y:S01]  /*2040*/  SHF.R.S32.HI R13, RZ, 0x1f, R12 ;  /* 0x0000001fff0d7819 */ /* 0x000fe2000001140c */
[----:B------:R-:W-:Y:S01]  /*2050*/  ULOP3.LUT UR4, UR4, 0x1, URZ, 0xc0, !UPT ;  /* 0x0000000104047892 */ /* 0x000fe2000f8ec03f */
[----:B------:R-:W1:Y:S01]  /*2060*/  SYNCS.PHASECHK.TRANS64.TRYWAIT P0, [R155+UR46+0x10], R0 ;  /* 0x000010009b0075a7 */ /* 0x000e62000800016e */
[----:B------:R-:W-:-:S02]  /*2070*/  UISETP.LT.U32.AND UP0, UPT, UR43, 0x4, UP0 ;  /* 0x000000042b00788c */ /* 0x000fc40008701070 */
[----:B------:R-:W-:Y:S02]  /*2080*/  UISETP.NE.U32.AND UP1, UPT, UR4, 0x1, UPT ;  /* 0x000000010400788c */ /* 0x000fe4000bf25070 */
[----:B------:R-:W-:Y:S02]  /*2090*/  USEL UR5, URZ, 0x1, !UP0 ;  /* 0x000000013f057887 */ /* 0x000fe4000c000000 */
[----:B------:R-:W-:Y:S02]  /*20a0*/  UISETP.GT.U32.AND UP1, UPT, UR43, 0x3, !UP1 ;  /* 0x000000032b00788c */ /* 0x000fe4000cf24070 */
[----:B------:R-:W-:Y:S02]  /*20b0*/  ULOP3.LUT UR45, UR45, 0x3, URZ, 0xc0, !UPT ;  /* 0x000000032d2d7892 */ /* 0x000fe4000f8ec03f */
[----:B------:R-:W-:-:S04]  /*20c0*/  USEL UR4, URZ, 0x1, !UP1 ;  /* 0x000000013f047887 */ /* 0x000fc8000c800000 */
[----:B------:R-:W-:Y:S01]  /*20d0*/  ULOP3.LUT UR49, UR4, UR49, UR5, 0x96, !UPT ;  /* 0x0000003104317292 */ /* 0x000fe2000f8e9605 */
[----:B01----:R-:W-:Y:S11]  /*20e0*/  @!P0 BRA `(.L_x_30) ;  /* 0x0000009400508947 */ /* 0x003ff60003800000 */
.L_x_312:
[----:B------:R-:W-:Y:S01]  /*20f0*/  IMAD.SHL.U32 R6, R18, 0x40, RZ ;  /* 0x0000004012067824 */ /* 0x000fe200078e00ff */
[----:B------:R-:W-:Y:S01]  /*2100*/  ULDC UR6, c[0x0][0x284] ;  /* 0x0000a10000067ab9 */ /* 0x000fe20000000800 */
[----:B------:R-:W-:Y:S01]  /*2110*/  IMAD.SHL.U32 R14, R2, 0x100, RZ ;  /* 0x00000100020e7824 */ /* 0x000fe200078e00ff */
[----:B------:R-:W-:Y:S01]  /*2120*/  SHF.R.S32.HI R163, RZ, 0x1f, R19 ;  /* 0x0000001fffa37819 */ /* 0x000fe20000011413 */
[----:B------:R-:W-:Y:S01]  /*2130*/  ULDC.64 UR4, c[0x0][0x5d0] ;  /* 0x0001740000047ab9 */ /* 0x000fe20000000a00 */
[----:B------:R-:W-:Y:S01]  /*2140*/  ISETP.GE.AND P0, PT, R6, UR6, PT ;  /* 0x0000000606007c0c */ /* 0x000fe2000bf06270 */
[----:B------:R-:W-:Y:S01]  /*2150*/  IMAD.WIDE.U32 R2, R19, UR4, R12 ;  /* 0x0000000413027c25 */ /* 0x000fe2000f8e000c */
[----:B------:R-:W-:Y:S02]  /*2160*/  SHF.R.S32.HI R15, RZ, 0x1f, R14 ;  /* 0x0000001fff0f7819 */ /* 0x000fe4000001140e */
[C---:B------:R-:W-:Y:S01]  /*2170*/  ISETP.GE.OR P0, PT, R14.reuse, R7, P0 ;  /* 0x000000070e00720c */ /* 0x040fe20000706670 */
[----:B0-----:R-:W-:Y:S01]  /*2180*/  IMAD R0, R163, UR4, RZ ;  /* 0x00000004a3007c24 */ /* 0x001fe2000f8e02ff */
[----:B------:R-:W-:-:S03]  /*2190*/  IADD3 R4, P1, R14, R2, RZ ;  /* 0x000000020e047210 */ /* 0x000fc60007f3e0ff */
[----:B------:R-:W-:-:S05]  /*21a0*/  IMAD R5, R19, UR5, R0 ;  /* 0x0000000513057c24 */ /* 0x000fca000f8e0200 */
[----:B------:R-:W-:-:S03]  /*21b0*/  IADD3.X R5, R15, R3, R5, P1, !PT ;  /* 0x000000030f057210 */ /* 0x000fc60000ffe405 */
[----:B------:R-:W-:Y:S05]  /*21c0*/  @P0 BRA `(.L_x_31) ;  /* 0x0000007c00100947 */ /* 0x000fea0003800000 */
[----:B------:R-:W0:Y:S01]  /*21d0*/  LDC.64 R10, c[0x0][0x5c8] ;  /* 0x00017200ff0a7b82 */ /* 0x000e220000000a00 */
[----:B-----5:R-:W-:Y:S01]  /*21e0*/  FSETP.NEU.AND P0, PT, R22, RZ, PT ;  /* 0x000000ff1600720b */ /* 0x020fe20003f0d000 */
[----:B------:R-:W-:Y:S01]  /*21f0*/  IMAD R3, R154, -0x2, R7 ;  /* 0xfffffffe9a037824 */ /* 0x000fe200078e0207 */
[----:B------:R-:W-:Y:S01]  /*2200*/  BSSY B0, `(.L_x_31) ;  /* 0x00007c0000007945 */ /* 0x000fe20003800000 */
[----:B------:R-:W-:-:S04]  /*2210*/  IMAD.WIDE R160, R18, 0x40, R152 ;  /* 0x0000004012a07825 */ /* 0x000fc800078e0298 */
[----:B------:R-:W-:Y:S02]  /*2220*/  IMAD.IADD R0, R3, 0x1, -R14 ;  /* 0x0000000103007824 */ /* 0x000fe400078e0a0e */
[----:B------:R-:W-:-:S03]  /*2230*/  IMAD.IADD R2, R159, 0x1, -R6 ;  /* 0x000000019f027824 */ /* 0x000fc600078e0a06 */
[----:B------:R-:W-:-:S04]  /*2240*/  ISETP.GT.AND P2, PT, R0, RZ, PT ;  /* 0x000000ff0000720c */ /* 0x000fc80003f44270 */
[----:B------:R-:W-:Y:S01]  /*2250*/  ISETP.GT.AND P1, PT, R2, RZ, P2 ;  /* 0x000000ff0200720c */ /* 0x000fe20001724270 */
[-C--:B0-----:R-:W-:Y:S02]  /*2260*/  IMAD R3, R161, R10.reuse, RZ ;  /* 0x0000000aa1037224 */ /* 0x081fe400078e02ff */
[----:B------:R-:W-:-:S04]  /*2270*/  IMAD.WIDE.U32 R168, R160, R10, R4 ;  /* 0x0000000aa0a87225 */ /* 0x000fc800078e0004 */
[----:B------:R-:W-:-:S04]  /*2280*/  IMAD R3, R160, R11, R3 ;  /* 0x0000000ba0037224 */ /* 0x000fc800078e0203 */
[----:B------:R-:W-:Y:S01]  /*2290*/  IMAD.IADD R173, R169, 0x1, R3 ;  /* 0x00000001a9ad7824 */ /* 0x000fe200078e0203 */
[----:B------:R-:W-:Y:S06]  /*22a0*/  @!P0 BRA `(.L_x_32) ;  /* 0x00000054009c8947 */ /* 0x000fec0003800000 */
[----:B------:R-:W0:Y:S01]  /*22b0*/  LDC.64 R20, c[0x0][0x5b8] ;  /* 0x00016e00ff147b82 */ /* 0x000e220000000a00 */
[----:B------:R-:W-:-:S07]  /*22c0*/  ULDC.64 UR4, c[0x0][0x5c0] ;  /* 0x0001700000047ab9 */ /* 0x000fce0000000a00 */
[----:B------:R-:W1:Y:S08]  /*22d0*/  LDC.64 R170, c[0x0][0x5b0] ;  /* 0x00016c00ffaa7b82 */ /* 0x000e700000000a00 */
[----:B------:R-:W2:Y:S01]  /*22e0*/  LDC.64 R8, c[0x0][0x5a8] ;  /* 0x00016a00ff087b82 */ /* 0x000ea20000000a00 */
[-C--:B0-----:R-:W-:Y:S02]  /*22f0*/  IMAD R6, R163, R20.reuse, RZ ;  /* 0x00000014a3067224 */ /* 0x081fe400078e02ff */
[----:B------:R-:W-:-:S04]  /*2300*/  IMAD.WIDE.U32 R4, R19, R20, R12 ;  /* 0x0000001413047225 */ /* 0x000fc800078e000c */
[----:B------:R-:W-:Y:S01]  /*2310*/  IMAD R167, R19, R21, R6 ;  /* 0x0000001513a77224 */ /* 0x000fe200078e0206 */
[----:B------:R-:W-:Y:S01]  /*2320*/  IADD3 R162, P0, R14, R4, RZ ;  /* 0x000000040ea27210 */ /* 0x000fe20007f1e0ff */
[----:B-1----:R-:W-:-:S03]  /*2330*/  IMAD R3, R161, R170, RZ ;  /* 0x000000aaa1037224 */ /* 0x002fc600078e02ff */
[----:B------:R-:W-:Y:S01]  /*2340*/  IADD3.X R163, R15, R5, R167, P0, !PT ;  /* 0x000000050fa37210 */ /* 0x000fe200007fe4a7 */
[C---:B------:R-:W-:Y:S02]  /*2350*/  IMAD R169, R160.reuse, R171, R3 ;  /* 0x000000aba0a97224 */ /* 0x040fe400078e0203 */
[----:B------:R-:W-:-:S04]  /*2360*/  IMAD.WIDE.U32 R4, R160, R170, R162 ;  /* 0x000000aaa0047225 */ /* 0x000fc800078e00a2 */
[----:B------:R-:W-:Y:S01]  /*2370*/  IMAD.IADD R3, R5, 0x1, R169 ;  /* 0x0000000105037824 */ /* 0x000fe200078e02a9 */
[----:B--2---:R-:W-:-:S04]  /*2380*/  LEA R6, P0, R4, R8, 0x1 ;  /* 0x0000000804067211 */ /* 0x004fc800078008ff */
[----:B------:R-:W-:-:S05]  /*2390*/  LEA.HI.X R7, R4, R9, R3, 0x1, P0 ;  /* 0x0000000904077211 */ /* 0x000fca00000f0c03 */
[----:B------:R0:W2:Y:S01]  /*23a0*/  @P1 LDG.E.LTC128B.U16 R3, desc[UR50][R6.64] ;  /* 0x0000003206031981 */ /* 0x0000a2000c1e1520 */
[----:B------:R-:W-:Y:S01]  /*23b0*/  IMAD.WIDE.U32 R4, R160, R170, R14 ;  /* 0x000000aaa0047225 */ /* 0x000fe200078e000e */
[----:B------:R-:W-:Y:S02]  /*23c0*/  BSSY B1, `(.L_x_33) ;  /* 0x0000014000017945 */ /* 0x000fe40003800000 */
[----:B------:R-:W-:-:S04]  /*23d0*/  IADD3 R164, P0, R12, R4, RZ ;  /* 0x000000040ca47210 */ /* 0x000fc80007f1e0ff */
[----:B------:R-:W-:Y:S02]  /*23e0*/  IADD3.X R165, R13, R169, R5, P0, !PT ;  /* 0x000000a90da57210 */ /* 0x000fe400007fe405 */
[----:B------:R-:W-:Y:S01]  /*23f0*/  LEA R4, P0, R168, UR4, 0x1 ;  /* 0x00000004a8047c11 */ /* 0x000fe2000f8008ff */
[----:B------:R-:W-:-:S03]  /*2400*/  IMAD.WIDE.U32 R164, R19, R20, R164 ;  /* 0x0000001413a47225 */ /* 0x000fc600078e00a4 */
[----:B------:R-:W-:Y:S02]  /*2410*/  LEA.HI.X R5, R168, UR5, R173, 0x1, P0 ;  /* 0x00000005a8057c11 */ /* 0x000fe400080f0cad */
[----:B------:R-:W-:Y:S01]  /*2420*/  ISETP.GT.AND P0, PT, R0, 0x1, PT ;  /* 0x000000010000780c */ /* 0x000fe20003f04270 */
[----:B0-----:R-:W-:Y:S01]  /*2430*/  IMAD.IADD R7, R167, 0x1, R165 ;  /* 0x00000001a7077824 */ /* 0x001fe200078e02a5 */
[----:B------:R-:W-:Y:S02]  /*2440*/  LEA R6, P4, R164, R8, 0x1 ;  /* 0x00000008a4067211 */ /* 0x000fe400078808ff */
[----:B------:R-:W-:Y:S02]  /*2450*/  ISETP.GT.AND P3, PT, R2, RZ, P0 ;  /* 0x000000ff0200720c */ /* 0x000fe40000764270 */
[----:B------:R-:W-:Y:S01]  /*2460*/  LEA.HI.X R7, R164, R9, R7, 0x1, P4 ;  /* 0x00000009a4077211 */ /* 0x000fe200020f0c07 */
[C---:B------:R-:W-:Y:S01]  /*2470*/  IMAD.SHL.U32 R164, R170.reuse, 0x8, RZ ;  /* 0x00000008aaa47824 */ /* 0x040fe200078e00ff */
[----:B------:R-:W-:Y:S01]  /*2480*/  SHF.L.U64.HI R165, R170, 0x3, R171 ;  /* 0x00000003aaa57819 */ /* 0x000fe200000102ab */
[----:B--2---:R-:W-:-:S04]  /*2490*/  IMAD.U32 R21, R3, 0x10000, RZ ;  /* 0x0001000003157824 */ /* 0x004fc800078e00ff */
[----:B------:R-:W-:-:S04]  /*24a0*/  FMUL R21, R21, R22 ;  /* 0x0000001615157220 */ /* 0x000fc80000400000 */
[----:B------:R-:W-:-:S05]  /*24b0*/  FFMA R21, R24, R23, R21 ;  /* 0x0000001718157223 */ /* 0x000fca0000000015 */
[----:B------:R-:W-:-:S05]  /*24c0*/  F2FP.BF16.F32.PACK_AB R21, RZ, R21 ;  /* 0x00000015ff15723e */ /* 0x000fca00000010ff */
[----:B------:R0:W-:Y:S01]  /*24d0*/  @P1 STG.E.U16 desc[UR50][R4.64], R21 ;  /* 0x0000001504001986 */ /* 0x0001e2000c101532 */
[----:B------:R-:W-:Y:S05]  /*24e0*/  @!P3 BRA `(.L_x_34) ;  /* 0x000000000004b947 */ /* 0x000fea0003800000 */
[----:B------:R1:W5:Y:S02]  /*24f0*/  LDG.E.LTC128B.U16 R3, desc[UR50][R6.64+0x2] ;  /* 0x0000023206037981 */ /* 0x000364000c1e1520 */
.L_x_34:
[----:B------:R-:W-:Y:S05]  /*2500*/  BSYNC B1 ;  /* 0x0000000000017941 */ /* 0x000fea0003800000 */
.L_x_33:
[----:B0----5:R-:W-:Y:S01]  /*2510*/  IMAD.U32 R21, R3, 0x10000, RZ ;  /* 0x0001000003157824 */ /* 0x021fe200078e00ff */
[----:B------:R-:W-:Y:S01]  /*2520*/  ISETP.GT.AND P2, PT, R2, 0x8, P2 ;  /* 0x000000080200780c */ /* 0x000fe20001744270 */
[----:B------:R-:W-:-:S04]  /*2530*/  IMAD.WIDE.U32 R164, R160, R170, R164 ;  /* 0x000000aaa0a47225 */ /* 0x000fc800078e00a4 */
[----:B------:R-:W-:Y:S01]  /*2540*/  FMUL R18, R21, R22 ;  /* 0x0000001615127220 */ /* 0x000fe20000400000 */
[----:B------:R-:W-:Y:S01]  /*2550*/  IMAD.IADD R169, R169, 0x1, R165 ;  /* 0x00000001a9a97824 */ /* 0x000fe200078e02a5 */
[----:B------:R-:W-:Y:S02]  /*2560*/  IADD3 R21, P1, R162, R164, RZ ;  /* 0x000000a4a2157210 */ /* 0x000fe40007f3e0ff */
[----:B------:R-:W-:-:S03]  /*2570*/  FFMA R18, R25, R23, R18 ;  /* 0x0000001719127223 */ /* 0x000fc60000000012 */
[----:B------:R-:W-:Y:S01]  /*2580*/  IMAD.X R162, R169, 0x1, R163, P1 ;  /* 0x00000001a9a27824 */ /* 0x000fe200008e06a3 */
[C---:B------:R-:W-:Y:S02]  /*2590*/  LEA R24, P1, R21.reuse, R8, 0x1 ;  /* 0x0000000815187211 */ /* 0x040fe400078208ff */
[----:B------:R-:W-:Y:S02]  /*25a0*/  F2FP.BF16.F32.PACK_AB R18, RZ, R18 ;  /* 0x00000012ff12723e */ /* 0x000fe400000010ff */
[----:B------:R-:W-:Y:S02]  /*25b0*/  LEA.HI.X R25, R21, R9, R162, 0x1, P1 ;  /* 0x0000000915197211 */ /* 0x000fe400008f0ca2 */
[----:B------:R-:W-:Y:S02]  /*25c0*/  PRMT R21, R18, 0x7610, R21 ;  /* 0x0000761012157816 */ /* 0x000fe40000000015 */
[----:B------:R-:W-:-:S03]  /*25d0*/  PRMT R18, R3, 0x7610, R18 ;  /* 0x0000761003127816 */ /* 0x000fc60000000012 */
[----:B------:R0:W-:Y:S04]  /*25e0*/  @P3 STG.E.U16 desc[UR50][R4.64+0x2], R21 ;  /* 0x0000021504003986 */ /* 0x0001e8000c101532 */
[----:B------:R-:W2:Y:S01]  /*25f0*/  @P2 LDG.E.LTC128B.U16 R18, desc[UR50][R24.64] ;  /* 0x0000003218122981 */ /* 0x000ea2000c1e1520 */
[----:B------:R-:W-:Y:S01]  /*2600*/  IADD3 R12, P1, P3, R12, R164, R14 ;  /* 0x000000a40c0c7210 */ /* 0x000fe20007b3e00e */
[----:B------:R-:W-:Y:S01]  /*2610*/  BSSY B1, `(.L_x_35) ;  /* 0x0000011000017945 */ /* 0x000fe20003800000 */
[C---:B------:R-:W-:Y:S02]  /*2620*/  SHF.L.U64.HI R11, R10.reuse, 0x4, R11 ;  /* 0x000000040a0b7819 */ /* 0x040fe4000001020b */
[----:B------:R-:W-:Y:S02]  /*2630*/  IADD3.X R13, R13, R169, R15, P1, P3 ;  /* 0x000000a90d0d7210 */ /* 0x000fe40000fe640f */
[----:B------:R-:W-:-:S02]  /*2640*/  LEA R10, P1, R10, R4, 0x4 ;  /* 0x000000040a0a7211 */ /* 0x000fc400078220ff */
[----:B------:R-:W-:Y:S01]  /*2650*/  ISETP.GT.AND P0, PT, R2, 0x8, P0 ;  /* 0x000000080200780c */ /* 0x000fe20000704270 */
[----:B0-----:R-:W-:-:S04]  /*2660*/  IMAD.WIDE.U32 R20, R19, R20, R12 ;  /* 0x0000001413147225 */ /* 0x001fc800078e000c */
[----:B------:R-:W-:Y:S01]  /*2670*/  IMAD.X R11, R11, 0x1, R5, P1 ;  /* 0x000000010b0b7824 */ /* 0x000fe200008e0605 */
[----:B------:R-:W-:Y:S01]  /*2680*/  LEA R8, P3, R20, R8, 0x1 ;  /* 0x0000000814087211 */ /* 0x000fe200078608ff */
[----:B------:R-:W-:-:S05]  /*2690*/  IMAD.IADD R12, R167, 0x1, R21 ;  /* 0x00000001a70c7824 */ /* 0x000fca00078e0215 */
[----:B------:R-:W-:Y:S01]  /*26a0*/  LEA.HI.X R9, R20, R9, R12, 0x1, P3 ;  /* 0x0000000914097211 */ /* 0x000fe200018f0c0c */
[----:B--2---:R-:W-:-:S04]  /*26b0*/  IMAD.U32 R3, R18, 0x10000, RZ ;  /* 0x0001000012037824 */ /* 0x004fc800078e00ff */
[----:B------:R-:W-:-:S04]  /*26c0*/  FMUL R3, R3, R22 ;  /* 0x0000001603037220 */ /* 0x000fc80000400000 */
[----:B------:R-:W-:-:S05]  /*26d0*/  FFMA R3, R26, R23, R3 ;  /* 0x000000171a037223 */ /* 0x000fca0000000003 */
[----:B------:R-:W-:-:S05]  /*26e0*/  F2FP.BF16.F32.PACK_AB R3, RZ, R3 ;  /* 0x00000003ff03723e */ /* 0x000fca00000010ff */
[----:B------:R0:W-:Y:S01]  /*26f0*/  @P2 STG.E.U16 desc[UR50][R10.64], R3 ;  /* 0x000000030a002986 */ /* 0x0001e2000c101532 */
[----:B------:R-:W-:Y:S05]  /*2700*/  @!P0 BRA `(.L_x_36) ;  /* 0x0000000000048947 */ /* 0x000fea0003800000 */
[----:B------:R2:W5:Y:S02]  /*2710*/  LDG.E.LTC128B.U16 R18, desc[UR50][R8.64+0x2] ;  /* 0x0000023208127981 */ /* 0x000564000c1e1520 */
.L_x_36:
[----:B------:R-:W-:Y:S05]  /*2720*/  BSYNC B1 ;  /* 0x0000000000017941 */ /* 0x000fea0003800000 */
.L_x_35:
[----:B0----5:R-:W-:Y:S01]  /*2730*/  IMAD.U32 R3, R18, 0x10000, RZ ;  /* 0x0001000012037824 */ /* 0x021fe200078e00ff */
[----:B------:R-:W-:Y:S01]  /*2740*/  ISETP.GT.AND P1, PT, R0, 0x8, PT ;  /* 0x000000080000780c */ /* 0x000fe20003f24270 */
[----:B------:R-:W-:Y:S02]  /*2750*/  BSSY B1, `(.L_x_37) ;  /* 0x0000008000017945 */ /* 0x000fe40003800000 */
[----:B------:R-:W-:Y:S01]  /*2760*/  FMUL R12, R3, R22 ;  /* 0x00000016030c7220 */ /* 0x000fe20000400000 */
[----:B------:R-:W-:-:S03]  /*2770*/  ISETP.GT.AND P2, PT, R2, RZ, P1 ;  /* 0x000000ff0200720c */ /* 0x000fc60000f44270 */
[----:B------:R-:W-:-:S05]  /*2780*/  FFMA R12, R27, R23, R12 ;  /* 0x000000171b0c7223 */ /* 0x000fca000000000c */
[----:B------:R-:W-:-:S05]  /*2790*/  F2FP.BF16.F32.PACK_AB R12, RZ, R12 ;  /* 0x0000000cff0c723e */ /* 0x000fca00000010ff */
[----:B------:R0:W-:Y:S01]  /*27a0*/  @P0 STG.E.U16 desc[UR50][R10.64+0x2], R12 ;  /* 0x0000020c0a000986 */ /* 0x0001e2000c101532 */
[----:B------:R-:W-:Y:S05]  /*27b0*/  @!P2 BRA `(.L_x_38) ;  /* 0x000000000004a947 */ /* 0x000fea0003800000 */
[----:B------:R3:W5:Y:S02]  /*27c0*/  LDG.E.LTC128B.U16 R18, desc[UR50][R6.64+0x10] ;  /* 0x0000103206127981 */ /* 0x000764000c1e1520 */
.L_x_38:
[----:B------:R-:W-:Y:S05]  /*27d0*/  BSYNC B1 ;  /* 0x0000000000017941 */ /* 0x000fea0003800000 */
.L_x_37:
[----:B-----5:R-:W-:Y:S01]  /*27e0*/  IMAD.U32 R3, R18, 0x10000, RZ ;  /* 0x0001000012037824 */ /* 0x020fe200078e00ff */
        /* <DEDUP_REMOVED lines=9> */
.L_x_40:
[----:B------:R-:W-:Y:S05]  /*2880*/  BSYNC B1 ;  /* 0x0000000000017941 */ /* 0x000fea0003800000 */
.L_x_39:
[----:B----45:R-:W-:Y:S01]  /*2890*/  IMAD.U32 R3, R18, 0x10000, RZ ;  /* 0x0001000012037824 */ /* 0x030fe200078e00ff */
[----:B------:R-:W-:Y:S01]  /*28a0*/  ISETP.GT.AND P1, PT, R2, 0x8, P1 ;  /* 0x000000080200780c */ /* 0x000fe20000f24270 */
[----:B------:R-:W-:Y:S02]  /*28b0*/  BSSY B1, `(.L_x_41) ;  /* 0x0000007000017945 */ /* 0x000fe40003800000 */
[----:B0-----:R-:W-:-:S04]  /*28c0*/  FMUL R12, R3, R22 ;  /* 0x00000016030c7220 */ /* 0x001fc80000400000 */
[----:B------:R-:W-:-:S05]  /*28d0*/  FFMA R12, R29, R23, R12 ;  /* 0x000000171d0c7223 */ /* 0x000fca000000000c */
[----:B------:R-:W-:-:S05]  /*28e0*/  F2FP.BF16.F32.PACK_AB R12, RZ, R12 ;  /* 0x0000000cff0c723e */ /* 0x000fca00000010ff */
[----:B------:R0:W-:Y:S01]  /*28f0*/  @P3 STG.E.U16 desc[UR50][R4.64+0x12], R12 ;  /* 0x0000120c04003986 */ /* 0x0001e2000c101532 */
[----:B------:R-:W-:Y:S05]  /*2900*/  @!P1 BRA `(.L_x_42) ;  /* 0x0000000000049947 */ /* 0x000fea0003800000 */
[----:B------:R4:W5:Y:S02]  /*2910*/  LDG.E.LTC128B.U16 R18, desc[UR50][R8.64+0x10] ;  /* 0x0000103208127981 */ /* 0x000964000c1e1520 */
.L_x_42:
[----:B------:R-:W-:Y:S05]  /*2920*/  BSYNC B1 ;  /* 0x0000000000017941 */ /* 0x000fea0003800000 */
.L_x_41:
[----:B-----5:R-:W-:Y:S01]  /*2930*/  IMAD.U32 R3, R18, 0x10000, RZ ;  /* 0x0001000012037824 */ /* 0x020fe200078e00ff */
[----:B------:R-:W-:Y:S01]  /*2940*/  ISETP.GT.AND P0, PT, R2, 0x8, P0 ;  /* 0x000000080200780c */ /* 0x000fe20000704270 */
[----:B------:R-:W-:Y:S02]  /*2950*/  BSSY B1, `(.L_x_43) ;  /* 0x0000007000017945 */ /* 0x000fe40003800000 */
[----:B------:R-:W-:-:S04]  /*2960*/  FMUL R3, R3, R22 ;  /* 0x0000001603037220 */ /* 0x000fc80000400000 */
[----:B------:R-:W-:-:S05]  /*2970*/  FFMA R3, R30, R23, R3 ;  /* 0x000000171e037223 */ /* 0x000fca0000000003 */
[----:B------:R-:W-:-:S05]  /*2980*/  F2FP.BF16.F32.PACK_AB R3, RZ, R3 ;  /* 0x00000003ff03723e */ /* 0x000fca00000010ff */
[----:B------:R0:W-:Y:S01]  /*2990*/  @P1 STG.E.U16 desc[UR50][R10.64+0x10], R3 ;  /* 0x000010030a001986 */ /* 0x0001e2000c101532 */
[----:B------:R-:W-:Y:S05]  /*29a0*/  @!P0 BRA `(.L_x_44) ;  /* 0x0000000000048947 */ /* 0x000fea0003800000 */
[----:B------:R0:W5:Y:S02]  /*29b0*/  LDG.E.LTC128B.U16 R18, desc[UR50][R8.64+0x12] ;  /* 0x0000123208127981 */ /* 0x000164000c1e1520 */
.L_x_44:
[----:B------:R-:W-:Y:S05]  /*29c0*/  BSYNC B1 ;  /* 0x0000000000017941 */ /* 0x000fea0003800000 */
.L_x_43:
        /* <DEDUP_REMOVED lines=10> */
.L_x_46:
[----:B------:R-:W-:Y:S05]  /*2a70*/  BSYNC B1 ;  /* 0x0000000000017941 */ /* 0x000fea0003800000 */
.L_x_45:
        /* <DEDUP_REMOVED lines=10> */
.L_x_48:
[----:B------:R-:W-:Y:S05]  /*2b20*/  BSYNC B1 ;  /* 0x0000000000017941 */ /* 0x000fea0003800000 */
.L_x_47:
[----:B0----5:R-:W-:Y:S01]  /*2b30*/  IMAD.U32 R3, R18, 0x10000, RZ ;  /* 0x0001000012037824 */ /* 0x021fe200078e00ff */
        /* <DEDUP_REMOVED lines=8> */
.L_x_50:
[----:B------:R-:W-:Y:S05]  /*2bc0*/  BSYNC B1 ;  /* 0x0000000000017941 */ /* 0x000fea0003800000 */
.L_x_49:
        /* <DEDUP_REMOVED lines=9> */
.L_x_52:
[----:B------:R-:W-:Y:S05]  /*2c60*/  BSYNC B1 ;  /* 0x0000000000017941 */ /* 0x000fea0003800000 */
.L_x_51:
        /* <DEDUP_REMOVED lines=10> */
.L_x_54:
[----:B------:R-:W-:Y:S05]  /*2d10*/  BSYNC B1 ;  /* 0x0000000000017941 */ /* 0x000fea0003800000 */
.L_x_53:
        /* <DEDUP_REMOVED lines=10> */
.L_x_56:
[----:B------:R-:W-:Y:S05]  /*2dc0*/  BSYNC B1 ;  /* 0x0000000000017941 */ /* 0x000fea0003800000 */
.L_x_55:
        /* <DEDUP_REMOVED lines=9> */
.L_x_58:
[----:B------:R-:W-:Y:S05]  /*2e60*/  BSYNC B1 ;  /* 0x0000000000017941 */ /* 0x000fea0003800000 */
.L_x_57:
        /* <DEDUP_REMOVED lines=9> */
.L_x_60:
[----:B------:R-:W-:Y:S05]  /*2f00*/  BSYNC B1 ;  /* 0x0000000000017941 */ /* 0x000fea0003800000 */
.L_x_59:
        /* <DEDUP_REMOVED lines=10> */
.L_x_62:
[----:B------:R-:W-:Y:S05]  /*2fb0*/  BSYNC B1 ;  /* 0x0000000000017941 */ /* 0x000fea0003800000 */
.L_x_61:
        /* <DEDUP_REMOVED lines=10> */
.L_x_64:
[----:B------:R-:W-:Y:S05]  /*3060*/  BSYNC B1 ;  /* 0x0000000000017941 */ /* 0x000fea0003800000 */
.L_x_63:
        /* <DEDUP_REMOVED lines=9> */
.L_x_66:
[----:B------:R-:W-:Y:S05]  /*3100*/  BSYNC B1 ;  /* 0x0000000000017941 */ /* 0x000fea0003800000 */
.L_x_65:
        /* <DEDUP_REMOVED lines=9> */
.L_x_68:
[----:B------:R-:W-:Y:S05]  /*31a0*/  BSYNC B1 ;  /* 0x0000000000017941 */ /* 0x000fea0003800000 */
.L_x_67:
        /* <DEDUP_REMOVED lines=10> */
.L_x_70:
[----:B------:R-:W-:Y:S05]  /*3250*/  BSYNC B1 ;  /* 0x0000000000017941 */ /* 0x000fea0003800000 */
.L_x_69:
        /* <DEDUP_REMOVED lines=10> */
.L_x_72:
[----:B------:R-:W-:Y:S05]  /*3300*/  BSYNC B1 ;  /* 0x0000000000017941 */ /* 0x000fea0003800000 */
.L_x_71:
        /* <DEDUP_REMOVED lines=9> */
.L_x_74:
[----:B------:R-:W-:Y:S05]  /*33a0*/  BSYNC B1 ;  /* 0x0000000000017941 */ /* 0x000fea0003800000 */
.L_x_73:
        /* <DEDUP_REMOVED lines=9> */
.L_x_76:
[----:B------:R-:W-:Y:S05]  /*3440*/  BSYNC B1 ;  /* 0x0000000000017941 */ /* 0x000fea0003800000 */
.L_x_75:
        /* <DEDUP_REMOVED lines=10> */
.L_x_78:
[----:B------:R-:W-:Y:S05]  /*34f0*/  BSYNC B1 ;  /* 0x0000000000017941 */ /* 0x000fea0003800000 */
.L_x_77:
        /* <DEDUP_REMOVED lines=10> */
.L_x_80:
[----:B------:R-:W-:Y:S05]  /*35a0*/  BSYNC B1 ;  /* 0x0000000000017941 */ /* 0x000fea0003800000 */
.L_x_79:
        /* <DEDUP_REMOVED lines=9> */
.L_x_82:
[----:B------:R-:W-:Y:S05]  /*3640*/  BSYNC B1 ;  /* 0x0000000000017941 */ /* 0x000fea0003800000 */
.L_x_81:
        /* <DEDUP_REMOVED lines=9> */
.L_x_84:
[----:B------:R-:W-:Y:S05]  /*36e0*/  BSYNC B1 ;  /* 0x0000000000017941 */ /* 0x000fea0003800000 */
.L_x_83:
        /* <DEDUP_REMOVED lines=10> */
.L_x_86:
[----:B------:R-:W-:Y:S05]  /*3790*/  BSYNC B1 ;  /* 0x0000000000017941 */ /* 0x000fea0003800000 */
.L_x_85:
        /* <DEDUP_REMOVED lines=10> */
.L_x_88:
[----:B------:R-:W-:Y:S05]  /*3840*/  BSYNC B1 ;  /* 0x0000000000017941 */ /* 0x000fea0003800000 */
.L_x_87:
        /* <DEDUP_REMOVED lines=9> */
.L_x_90:
[----:B------:R-:W-:Y:S05]  /*38e0*/  BSYNC B1 ;  /* 0x0000000000017941 */ /* 0x000fea0003800000 */
.L_x_89:
        /* <DEDUP_REMOVED lines=9> */
.L_x_92:
[----:B------:R-:W-:Y:S05]  /*3980*/  BSYNC B1 ;  /* 0x0000000000017941 */ /* 0x000fea0003800000 */
.L_x_91:
        /* <DEDUP_REMOVED lines=10> */
.L_x_94:
[----:B------:R-:W-:Y:S05]  /*3a30*/  BSYNC B1 ;  /* 0x0000000000017941 */ /* 0x000fea0003800000 */
.L_x_93:
        /* <DEDUP_REMOVED lines=10> */
.L_x_96:
[----:B------:R-:W-:Y:S05]  /*3ae0*/  BSYNC B1 ;  /* 0x0000000000017941 */ /* 0x000fea0003800000 */
.L_x_95:
        /* <DEDUP_REMOVED lines=9> */
.L_x_98:
[----:B------:R-:W-:Y:S05]  /*3b80*/  BSYNC B1 ;  /* 0x0000000000017941 */ /* 0x000fea0003800000 */
.L_x_97:
        /* <DEDUP_REMOVED lines=9> */
.L_x_100:
[----:B------:R-:W-:Y:S05]  /*3c20*/  BSYNC B1 ;  /* 0x0000000000017941 */ /* 0x000fea0003800000 */
.L_x_99:
        /* <DEDUP_REMOVED lines=10> */
.L_x_102:
[----:B------:R-:W-:Y:S05]  /*3cd0*/  BSYNC B1 ;  /* 0x0000000000017941 */ /* 0x000fea0003800000 */
.L_x_101:
        /* <DEDUP_REMOVED lines=10> */
.L_x_104:
[----:B------:R-:W-:Y:S05]  /*3d80*/  BSYNC B1 ;  /* 0x0000000000017941 */ /* 0x000fea0003800000 */
.L_x_103:
        /* <DEDUP_REMOVED lines=9> */
.L_x_106:
[----:B------:R-:W-:Y:S05]  /*3e20*/  BSYNC B1 ;  /* 0x0000000000017941 */ /* 0x000fea0003800000 */
.L_x_105:
        /* <DEDUP_REMOVED lines=9> */
.L_x_108:
[----:B------:R-:W-:Y:S05]  /*3ec0*/  BSYNC B1 ;  /* 0x0000000000017941 */ /* 0x000fea0003800000 */
.L_x_107:
        /* <DEDUP_REMOVED lines=10> */
.L_x_110:
[----:B------:R-:W-:Y:S05]  /*3f70*/  BSYNC B1 ;  /* 0x0000000000017941 */ /* 0x000fea0003800000 */
.L_x_109:
        /* <DEDUP_REMOVED lines=10> */
.L_x_112:
[----:B------:R-:W-:Y:S05]  /*4020*/  BSYNC B1 ;  /* 0x0000000000017941 */ /* 0x000fea0003800000 */
.L_x_111:
        /* <DEDUP_REMOVED lines=9> */
.L_x_114:
[----:B------:R-:W-:Y:S05]  /*40c0*/  BSYNC B1 ;  /* 0x0000000000017941 */ /* 0x000fea0003800000 */
.L_x_113:
        /* <DEDUP_REMOVED lines=9> */
.L_x_116:
[----:B------:R-:W-:Y:S05]  /*4160*/  BSYNC B1 ;  /* 0x0000000000017941 */ /* 0x000fea0003800000 */
.L_x_115:
        /* <DEDUP_REMOVED lines=10> */
.L_x_118:
[----:B------:R-:W-:Y:S05]  /*4210*/  BSYNC B1 ;  /* 0x0000000000017941 */ /* 0x000fea0003800000 */
.L_x_117:
        /* <DEDUP_REMOVED lines=10> */
.L_x_120:
[----:B------:R-:W-:Y:S05]  /*42c0*/  BSYNC B1 ;  /* 0x0000000000017941 */ /* 0x000fea0003800000 */
.L_x_119:
        /* <DEDUP_REMOVED lines=9> */
.L_x_122:
[----:B------:R-:W-:Y:S05]  /*4360*/  BSYNC B1 ;  /* 0x0000000000017941 */ /* 0x000fea0003800000 */
.L_x_121:
        /* <DEDUP_REMOVED lines=9> */
.L_x_124:
[----:B------:R-:W-:Y:S05]  /*4400*/  BSYNC B1 ;  /* 0x0000000000017941 */ /* 0x000fea0003800000 */
.L_x_123:
        /* <DEDUP_REMOVED lines=10> */
.L_x_126:
[----:B------:R-:W-:Y:S05]  /*44b0*/  BSYNC B1 ;  /* 0x0000000000017941 */ /* 0x000fea0003800000 */
.L_x_125:
        /* <DEDUP_REMOVED lines=10> */
.L_x_128:
[----:B------:R-:W-:Y:S05]  /*4560*/  BSYNC B1 ;  /* 0x0000000000017941 */ /* 0x000fea0003800000 */
.L_x_127:
        /* <DEDUP_REMOVED lines=9> */
.L_x_130:
[----:B------:R-:W-:Y:S05]  /*4600*/  BSYNC B1 ;  /* 0x0000000000017941 */ /* 0x000fea0003800000 */
.L_x_129:
        /* <DEDUP_REMOVED lines=9> */
.L_x_132:
[----:B------:R-:W-:Y:S05]  /*46a0*/  BSYNC B1 ;  /* 0x0000000000017941 */ /* 0x000fea0003800000 */
.L_x_131:
        /* <DEDUP_REMOVED lines=10> */
.L_x_134:
[----:B------:R-:W-:Y:S05]  /*4750*/  BSYNC B1 ;  /* 0x0000000000017941 */ /* 0x000fea0003800000 */
.L_x_133:
        /* <DEDUP_REMOVED lines=10> */
.L_x_136:
[----:B------:R-:W-:Y:S05]  /*4800*/  BSYNC B1 ;  /* 0x0000000000017941 */ /* 0x000fea0003800000 */
.L_x_135:
        /* <DEDUP_REMOVED lines=9> */
.L_x_138:
[----:B------:R-:W-:Y:S05]  /*48a0*/  BSYNC B1 ;  /* 0x0000000000017941 */ /* 0x000fea0003800000 */
.L_x_137:
        /* <DEDUP_REMOVED lines=9> */
.L_x_140:
[----:B------:R-:W-:Y:S05]  /*4940*/  BSYNC B1 ;  /* 0x0000000000017941 */ /* 0x000fea0003800000 */
.L_x_139:
        /* <DEDUP_REMOVED lines=10> */
.L_x_142:
[----:B------:R-:W-:Y:S05]  /*49f0*/  BSYNC B1 ;  /* 0x0000000000017941 */ /* 0x000fea0003800000 */
.L_x_141:
        /* <DEDUP_REMOVED lines=10> */
.L_x_144:
[----:B------:R-:W-:Y:S05]  /*4aa0*/  BSYNC B1 ;  /* 0x0000000000017941 */ /* 0x000fea0003800000 */
.L_x_143:
        /* <DEDUP_REMOVED lines=9> */
.L_x_146:
[----:B------:R-:W-:Y:S05]  /*4b40*/  BSYNC B1 ;  /* 0x0000000000017941 */ /* 0x000fea0003800000 */
.L_x_145:
        /* <DEDUP_REMOVED lines=9> */
.L_x_148:
[----:B------:R-:W-:Y:S05]  /*4be0*/  BSYNC B1 ;  /* 0x0000000000017941 */ /* 0x000fea0003800000 */
.L_x_147:
        /* <DEDUP_REMOVED lines=10> */
.L_x_150:
[----:B------:R-:W-:Y:S05]  /*4c90*/  BSYNC B1 ;  /* 0x0000000000017941 */ /* 0x000fea0003800000 */
.L_x_149:
        /* <DEDUP_REMOVED lines=10> */
.L_x_152:
[----:B------:R-:W-:Y:S05]  /*4d40*/  BSYNC B1 ;  /* 0x0000000000017941 */ /* 0x000fea0003800000 */
.L_x_151:
        /* <DEDUP_REMOVED lines=9> */
.L_x_154:
[----:B------:R-:W-:Y:S05]  /*4de0*/  BSYNC B1 ;  /* 0x0000000000017941 */ /* 0x000fea0003800000 */
.L_x_153:
        /* <DEDUP_REMOVED lines=9> */
.L_x_156:
[----:B------:R-:W-:Y:S05]  /*4e80*/  BSYNC B1 ;  /* 0x0000000000017941 */ /* 0x000fea0003800000 */
.L_x_155:
        /* <DEDUP_REMOVED lines=10> */
.L_x_158:
[----:B------:R-:W-:Y:S05]  /*4f30*/  BSYNC B1 ;  /* 0x0000000000017941 */ /* 0x000fea0003800000 */
.L_x_157:
        /* <DEDUP_REMOVED lines=10> */
.L_x_160:
[----:B------:R-:W-:Y:S05]  /*4fe0*/  BSYNC B1 ;  /* 0x0000000000017941 */ /* 0x000fea0003800000 */
.L_x_159:
        /* <DEDUP_REMOVED lines=9> */
.L_x_162:
[----:B------:R-:W-:Y:S05]  /*5080*/  BSYNC B1 ;  /* 0x0000000000017941 */ /* 0x000fea0003800000 */
.L_x_161:
        /* <DEDUP_REMOVED lines=9> */
.L_x_164:
[----:B------:R-:W-:Y:S05]  /*5120*/  BSYNC B1 ;  /* 0x0000000000017941 */ /* 0x000fea0003800000 */
.L_x_163:
        /* <DEDUP_REMOVED lines=10> */
.L_x_166:
[----:B------:R-:W-:Y:S05]  /*51d0*/  BSYNC B1 ;  /* 0x0000000000017941 */ /* 0x000fea0003800000 */
.L_x_165:
        /* <DEDUP_REMOVED lines=10> */
.L_x_168:
[----:B------:R-:W-:Y:S05]  /*5280*/  BSYNC B1 ;  /* 0x0000000000017941 */ /* 0x000fea0003800000 */
.L_x_167:
        /* <DEDUP_REMOVED lines=9> */
.L_x_170:
[----:B------:R-:W-:Y:S05]  /*5320*/  BSYNC B1 ;  /* 0x0000000000017941 */ /* 0x000fea0003800000 */
.L_x_169:
        /* <DEDUP_REMOVED lines=9> */
.L_x_172:
[----:B------:R-:W-:Y:S05]  /*53c0*/  BSYNC B1 ;  /* 0x0000000000017941 */ /* 0x000fea0003800000 */
.L_x_171:
        /* <DEDUP_REMOVED lines=10> */
.L_x_174:
[----:B------:R-:W-:Y:S05]  /*5470*/  BSYNC B1 ;  /* 0x0000000000017941 */ /* 0x000fea0003800000 */
.L_x_173:
        /* <DEDUP_REMOVED lines=10> */
.L_x_176:
[----:B------:R-:W-:Y:S05]  /*5520*/  BSYNC B1 ;  /* 0x0000000000017941 */ /* 0x000fea0003800000 */
.L_x_175:
        /* <DEDUP_REMOVED lines=9> */
.L_x_178:
[----:B------:R-:W-:Y:S05]  /*55c0*/  BSYNC B1 ;  /* 0x0000000000017941 */ /* 0x000fea0003800000 */
.L_x_177:
        /* <DEDUP_REMOVED lines=9> */
.L_x_180:
[----:B------:R-:W-:Y:S05]  /*5660*/  BSYNC B1 ;  /* 0x0000000000017941 */ /* 0x000fea0003800000 */
.L_x_179:
        /* <DEDUP_REMOVED lines=10> */
.L_x_182:
[----:B------:R-:W-:Y:S05]  /*5710*/  BSYNC B1 ;  /* 0x0000000000017941 */ /* 0x000fea0003800000 */
.L_x_181:
        /* <DEDUP_REMOVED lines=10> */
.L_x_184:
[----:B------:R-:W-:Y:S05]  /*57c0*/  BSYNC B1 ;  /* 0x0000000000017941 */ /* 0x000fea0003800000 */
.L_x_183:
        /* <DEDUP_REMOVED lines=9> */
.L_x_186:
[----:B------:R-:W-:Y:S05]  /*5860*/  BSYNC B1 ;  /* 0x0000000000017941 */ /* 0x000fea0003800000 */
.L_x_185:
        /* <DEDUP_REMOVED lines=9> */
.L_x_188:
[----:B------:R-:W-:Y:S05]  /*5900*/  BSYNC B1 ;  /* 0x0000000000017941 */ /* 0x000fea0003800000 */
.L_x_187:
        /* <DEDUP_REMOVED lines=10> */
.L_x_190:
[----:B------:R-:W-:Y:S05]  /*59b0*/  BSYNC B1 ;  /* 0x0000000000017941 */ /* 0x000fea0003800000 */
.L_x_189:
        /* <DEDUP_REMOVED lines=10> */
.L_x_192:
[----:B------:R-:W-:Y:S05]  /*5a60*/  BSYNC B1 ;  /* 0x0000000000017941 */ /* 0x000fea0003800000 */
.L_x_191:
        /* <DEDUP_REMOVED lines=9> */
.L_x_194:
[----:B------:R-:W-:Y:S05]  /*5b00*/  BSYNC B1 ;  /* 0x0000000000017941 */ /* 0x000fea0003800000 */
.L_x_193:
        /* <DEDUP_REMOVED lines=9> */
.L_x_196:
[----:B------:R-:W-:Y:S05]  /*5ba0*/  BSYNC B1 ;  /* 0x0000000000017941 */ /* 0x000fea0003800000 */
.L_x_195:
        /* <DEDUP_REMOVED lines=10> */
.L_x_198:
[----:B------:R-:W-:Y:S05]  /*5c50*/  BSYNC B1 ;  /* 0x0000000000017941 */ /* 0x000fea0003800000 */
.L_x_197:
        /* <DEDUP_REMOVED lines=10> */
.L_x_200:
[----:B------:R-:W-:Y:S05]  /*5d00*/  BSYNC B1 ;  /* 0x0000000000017941 */ /* 0x000fea0003800000 */
.L_x_199:
        /* <DEDUP_REMOVED lines=9> */
.L_x_202:
[----:B------:R-:W-:Y:S05]  /*5da0*/  BSYNC B1 ;  /* 0x0000000000017941 */ /* 0x000fea0003800000 */
.L_x_201:
        /* <DEDUP_REMOVED lines=9> */
.L_x_204:
[----:B------:R-:W-:Y:S05]  /*5e40*/  BSYNC B1 ;  /* 0x0000000000017941 */ /* 0x000fea0003800000 */
.L_x_203:
        /* <DEDUP_REMOVED lines=10> */
.L_x_206:
[----:B------:R-:W-:Y:S05]  /*5ef0*/  BSYNC B1 ;  /* 0x0000000000017941 */ /* 0x000fea0003800000 */
.L_x_205:
        /* <DEDUP_REMOVED lines=10> */
.L_x_208:
[----:B------:R-:W-:Y:S05]  /*5fa0*/  BSYNC B1 ;  /* 0x0000000000017941 */ /* 0x000fea0003800000 */
.L_x_207:
        /* <DEDUP_REMOVED lines=9> */
.L_x_210:
[----:B------:R-:W-:Y:S05]  /*6040*/  BSYNC B1 ;  /* 0x0000000000017941 */ /* 0x000fea0003800000 */
.L_x_209:
        /* <DEDUP_REMOVED lines=9> */
.L_x_212:
[----:B------:R-:W-:Y:S05]  /*60e0*/  BSYNC B1 ;  /* 0x0000000000017941 */ /* 0x000fea0003800000 */
.L_x_211:
        /* <DEDUP_REMOVED lines=10> */
.L_x_214:
[----:B------:R-:W-:Y:S05]  /*6190*/  BSYNC B1 ;  /* 0x0000000000017941 */ /* 0x000fea0003800000 */
.L_x_213:
        /* <DEDUP_REMOVED lines=10> */
.L_x_216:
[----:B------:R-:W-:Y:S05]  /*6240*/  BSYNC B1 ;  /* 0x0000000000017941 */ /* 0x000fea0003800000 */
.L_x_215:
        /* <DEDUP_REMOVED lines=9> */
.L_x_218:
[----:B------:R-:W-:Y:S05]  /*62e0*/  BSYNC B1 ;  /* 0x0000000000017941 */ /* 0x000fea0003800000 */
.L_x_217:
        /* <DEDUP_REMOVED lines=9> */
.L_x_220:
[----:B------:R-:W-:Y:S05]  /*6380*/  BSYNC B1 ;  /* 0x0000000000017941 */ /* 0x000fea0003800000 */
.L_x_219:
        /* <DEDUP_REMOVED lines=10> */
.L_x_222:
[----:B------:R-:W-:Y:S05]  /*6430*/  BSYNC B1 ;  /* 0x0000000000017941 */ /* 0x000fea0003800000 */
.L_x_221:
        /* <DEDUP_REMOVED lines=10> */
.L_x_224:
[----:B------:R-:W-:Y:S05]  /*64e0*/  BSYNC B1 ;  /* 0x0000000000017941 */ /* 0x000fea0003800000 */
.L_x_223:
        /* <DEDUP_REMOVED lines=9> */
.L_x_226:
[----:B------:R-:W-:Y:S05]  /*6580*/  BSYNC B1 ;  /* 0x0000000000017941 */ /* 0x000fea0003800000 */
.L_x_225:
        /* <DEDUP_REMOVED lines=9> */
.L_x_228:
[----:B------:R-:W-:Y:S05]  /*6620*/  BSYNC B1 ;  /* 0x0000000000017941 */ /* 0x000fea0003800000 */
.L_x_227:
        /* <DEDUP_REMOVED lines=10> */
.L_x_230:
[----:B------:R-:W-:Y:S05]  /*66d0*/  BSYNC B1 ;  /* 0x0000000000017941 */ /* 0x000fea0003800000 */
.L_x_229:
        /* <DEDUP_REMOVED lines=10> */
.L_x_232:
[----:B------:R-:W-:Y:S05]  /*6780*/  BSYNC B1 ;  /* 0x0000000000017941 */ /* 0x000fea0003800000 */
.L_x_231:
        /* <DEDUP_REMOVED lines=9> */
.L_x_234:
[----:B------:R-:W-:Y:S05]  /*6820*/  BSYNC B1 ;  /* 0x0000000000017941 */ /* 0x000fea0003800000 */
.L_x_233:
        /* <DEDUP_REMOVED lines=9> */
.L_x_236:
[----:B------:R-:W-:Y:S05]  /*68c0*/  BSYNC B1 ;  /* 0x0000000000017941 */ /* 0x000fea0003800000 */
.L_x_235:
        /* <DEDUP_REMOVED lines=10> */
.L_x_238:
[----:B------:R-:W-:Y:S05]  /*6970*/  BSYNC B1 ;  /* 0x0000000000017941 */ /* 0x000fea0003800000 */
.L_x_237:
        /* <DEDUP_REMOVED lines=10> */
.L_x_240:
[----:B------:R-:W-:Y:S05]  /*6a20*/  BSYNC B1 ;  /* 0x0000000000017941 */ /* 0x000fea0003800000 */
.L_x_239:
        /* <DEDUP_REMOVED lines=9> */
.L_x_242:
[----:B------:R-:W-:Y:S05]  /*6ac0*/  BSYNC B1 ;  /* 0x0000000000017941 */ /* 0x000fea0003800000 */
.L_x_241:
        /* <DEDUP_REMOVED lines=9> */
.L_x_244:
[----:B------:R-:W-:Y:S05]  /*6b60*/  BSYNC B1 ;  /* 0x0000000000017941 */ /* 0x000fea0003800000 */
.L_x_243:
        /* <DEDUP_REMOVED lines=10> */
.L_x_246:
[----:B------:R-:W-:Y:S05]  /*6c10*/  BSYNC B1 ;  /* 0x0000000000017941 */ /* 0x000fea0003800000 */
.L_x_245:
        /* <DEDUP_REMOVED lines=10> */
.L_x_248:
[----:B------:R-:W-:Y:S05]  /*6cc0*/  BSYNC B1 ;  /* 0x0000000000017941 */ /* 0x000fea0003800000 */
.L_x_247:
        /* <DEDUP_REMOVED lines=9> */
.L_x_250:
[----:B------:R-:W-:Y:S05]  /*6d60*/  BSYNC B1 ;  /* 0x0000000000017941 */ /* 0x000fea0003800000 */
.L_x_249:
        /* <DEDUP_REMOVED lines=9> */
.L_x_252:
[----:B------:R-:W-:Y:S05]  /*6e00*/  BSYNC B1 ;  /* 0x0000000000017941 */ /* 0x000fea0003800000 */
.L_x_251:
        /* <DEDUP_REMOVED lines=10> */
.L_x_254:
[----:B------:R-:W-:Y:S05]  /*6eb0*/  BSYNC B1 ;  /* 0x0000000000017941 */ /* 0x000fea0003800000 */
.L_x_253:
        /* <DEDUP_REMOVED lines=10> */
.L_x_256:
[----:B------:R-:W-:Y:S05]  /*6f60*/  BSYNC B1 ;  /* 0x0000000000017941 */ /* 0x000fea0003800000 */
.L_x_255:
        /* <DEDUP_REMOVED lines=9> */
.L_x_258:
[----:B------:R-:W-:Y:S05]  /*7000*/  BSYNC B1 ;  /* 0x0000000000017941 */ /* 0x000fea0003800000 */
.L_x_257:
        /* <DEDUP_REMOVED lines=9> */
.L_x_260:
[----:B------:R-:W-:Y:S05]  /*70a0*/  BSYNC B1 ;  /* 0x0000000000017941 */ /* 0x000fea0003800000 */
.L_x_259:
        /* <DEDUP_REMOVED lines=10> */
.L_x_262:
[----:B------:R-:W-:Y:S05]  /*7150*/  BSYNC B1 ;  /* 0x0000000000017941 */ /* 0x000fea0003800000 */
.L_x_261:
        /* <DEDUP_REMOVED lines=10> */
.L_x_264:
[----:B------:R-:W-:Y:S05]  /*7200*/  BSYNC B1 ;  /* 0x0000000000017941 */ /* 0x000fea0003800000 */
.L_x_263:
        /* <DEDUP_REMOVED lines=9> */
.L_x_266:
[----:B------:R-:W-:Y:S05]  /*72a0*/  BSYNC B1 ;  /* 0x0000000000017941 */ /* 0x000fea0003800000 */
.L_x_265:
        /* <DEDUP_REMOVED lines=9> */
.L_x_268:
[----:B------:R-:W-:Y:S05]  /*7340*/  BSYNC B1 ;  /* 0x0000000000017941 */ /* 0x000fea0003800000 */
.L_x_267:
        /* <DEDUP_REMOVED lines=10> */
.L_x_270:
[----:B------:R-:W-:Y:S05]  /*73f0*/  BSYNC B1 ;  /* 0x0000000000017941 */ /* 0x000fea0003800000 */
.L_x_269:
        /* <DEDUP_REMOVED lines=10> */
.L_x_272:
[----:B------:R-:W-:Y:S05]  /*74a0*/  BSYNC B1 ;  /* 0x0000000000017941 */ /* 0x000fea0003800000 */
.L_x_271:
        /* <DEDUP_REMOVED lines=9> */
.L_x_274:
[----:B------:R-:W-:Y:S05]  /*7540*/  BSYNC B1 ;  /* 0x0000000000017941 */ /* 0x000fea0003800000 */
.L_x_273:
        /* <DEDUP_REMOVED lines=9> */
.L_x_276:
[----:B------:R-:W-:Y:S05]  /*75e0*/  BSYNC B1 ;  /* 0x0000000000017941 */ /* 0x000fea0003800000 */
.L_x_275:
        /* <DEDUP_REMOVED lines=10> */
.L_x_278:
[----:B------:R-:W-:Y:S05]  /*7690*/  BSYNC B1 ;  /* 0x0000000000017941 */ /* 0x000fea0003800000 */
.L_x_277:
        /* <DEDUP_REMOVED lines=10> */
.L_x_280:
[----:B------:R-:W-:Y:S05]  /*7740*/  BSYNC B1 ;  /* 0x0000000000017941 */ /* 0x000fea0003800000 */
.L_x_279:
        /* <DEDUP_REMOVED lines=9> */
.L_x_282:
[----:B------:R-:W-:Y:S05]  /*77e0*/  BSYNC B1 ;  /* 0x0000000000017941 */ /* 0x000fea0003800000 */
.L_x_281:
[----:B-----5:R-:W-:Y:S01]  /*77f0*/  IMAD.U32 R3, R18, 0x10000, RZ ;  /* 0x0001000012037824 */ /* 0x020fe200078e00ff */
[----:B------:R-:W-:Y:S01]  /*7800*/  ISETP.GT.AND P0, PT, R2, 0x8, P0 ;  /* 0x000000080200780c */ /* 0x000fe20000704270 */
[----:B0-----:R-:W-:Y:S01]  /*7810*/  @P1 IMAD.MOV.U32 R4, RZ, RZ, R10 ;  /* 0x000000ffff041224 */ /* 0x001fe200078e000a */
[----:B------:R-:W-:Y:S01]  /*7820*/  BSSY B1, `(.L_x_283) ;  /* 0x0000008000017945 */ /* 0x000fe20003800000 */
[----:B------:R-:W-:Y:S01]  /*7830*/  FMUL R3, R3, R22 ;  /* 0x0000001603037220 */ /* 0x000fe20000400000 */
[----:B------:R-:W-:-:S03]  /*7840*/  @P1 IMAD.MOV.U32 R5, RZ, RZ, R11 ;  /* 0x000000ffff051224 */ /* 0x000fc600078e000b */
[----:B------:R-:W-:-:S05]  /*7850*/  FFMA R3, R150, R23, R3 ;  /* 0x0000001796037223 */ /* 0x000fca0000000003 */
[----:B------:R-:W-:-:S05]  /*7860*/  F2FP.BF16.F32.PACK_AB R3, RZ, R3 ;  /* 0x00000003ff03723e */ /* 0x000fca00000010ff */
[----:B------:R0:W-:Y:S01]  /*7870*/  @P1 STG.E.U16 desc[UR50][R4.64+0x1f0], R3 ;  /* 0x0001f00304001986 */ /* 0x0001e2000c101532 */
[----:B------:R-:W-:Y:S05]  /*7880*/  @!P0 BRA `(.L_x_284) ;  /* 0x0000000000048947 */ /* 0x000fea0003800000 */
[----:B------:R0:W5:Y:S02]  /*7890*/  LDG.E.LTC128B.U16 R18, desc[UR50][R8.64+0x1f2] ;  /* 0x0001f23208127981 */ /* 0x000164000c1e1520 */
.L_x_284:
[----:B------:R-:W-:Y:S05]  /*78a0*/  BSYNC B1 ;  /* 0x0000000000017941 */ /* 0x000fea0003800000 */
.L_x_283:
[----:B------:R-:W-:Y:S05]  /*78b0*/  @!P0 BRA `(.L_x_285) ;  /* 0x0000002400508947 */ /* 0x000fea0003800000 */
[----:B0----5:R-:W-:-:S04]  /*78c0*/  IMAD.U32 R3, R18, 0x10000, RZ ;  /* 0x0001000012037824 */ /* 0x021fc800078e00ff */
[----:B------:R-:W-:-:S04]  /*78d0*/  FMUL R0, R3, R22 ;  /* 0x0000001603007220 */ /* 0x000fc80000400000 */
[----:B------:R-:W-:-:S05]  /*78e0*/  FFMA R0, R151, R23, R0 ;  /* 0x0000001797007223 */ /* 0x000fca0000000000 */
[----:B------:R-:W-:-:S05]  /*78f0*/  F2FP.BF16.F32.PACK_AB R0, RZ, R0 ;  /* 0x00000000ff00723e */ /* 0x000fca00000010ff */
[----:B------:R0:W-:Y:S01]  /*7900*/  STG.E.U16 desc[UR50][R10.64+0x1f2], R0 ;  /* 0x0001f2000a007986 */ /* 0x0001e2000c101532 */
[----:B------:R-:W-:Y:S05]  /*7910*/  BRA `(.L_x_285) ;  /* 0x0000002400387947 */ /* 0x000fea0003800000 */
.L_x_32:
[----:B------:R-:W-:Y:S01]  /*7920*/  ISETP.GT.AND P0, PT, R0, 0x1, PT ;  /* 0x000000010000780c */ /* 0x000fe20003f04270 */
[----:B------:R-:W-:Y:S01]  /*7930*/  ULDC.64 UR4, c[0x0][0x5c0] ;  /* 0x0001700000047ab9 */ /* 0x000fe20000000a00 */
[-C--:B------:R-:W-:Y:S01]  /*7940*/  FMUL R24, R24, R23.reuse ;  /* 0x0000001718187220 */ /* 0x080fe20000400000 */
[-C--:B------:R-:W-:Y:S01]  /*7950*/  FMUL R25, R25, R23.reuse ;  /* 0x0000001719197220 */ /* 0x080fe20000400000 */
[----:B------:R-:W-:Y:S01]  /*7960*/  ISETP.GT.AND P3, PT, R2, RZ, P0 ;  /* 0x000000ff0200720c */ /* 0x000fe20000764270 */
[-C--:B------:R-:W-:Y:S01]  /*7970*/  FMUL R26, R26, R23.reuse ;  /* 0x000000171a1a7220 */ /* 0x080fe20000400000 */
[----:B------:R-:W-:Y:S01]  /*7980*/  LEA R4, P4, R168, UR4, 0x1 ;  /* 0x00000004a8047c11 */ /* 0x000fe2000f8808ff */
[-C--:B------:R-:W-:Y:S01]  /*7990*/  FMUL R27, R27, R23.reuse ;  /* 0x000000171b1b7220 */ /* 0x080fe20000400000 */
[----:B------:R-:W-:Y:S01]  /*79a0*/  F2FP.BF16.F32.PACK_AB R24, RZ, R24 ;  /* 0x00000018ff18723e */ /* 0x000fe200000010ff */
[-C--:B------:R-:W-:Y:S01]  /*79b0*/  FMUL R28, R28, R23.reuse ;  /* 0x000000171c1c7220 */ /* 0x080fe20000400000 */
[----:B------:R-:W-:Y:S01]  /*79c0*/  LEA.HI.X R5, R168, UR5, R173, 0x1, P4 ;  /* 0x00000005a8057c11 */ /* 0x000fe2000a0f0cad */
[----:B------:R-:W-:Y:S01]  /*79d0*/  FMUL R29, R29, R23 ;  /* 0x000000171d1d7220 */ /* 0x000fe20000400000 */
[----:B------:R-:W-:Y:S01]  /*79e0*/  F2FP.BF16.F32.PACK_AB R25, RZ, R25 ;  /* 0x00000019ff19723e */ /* 0x000fe200000010ff */
[-C--:B------:R-:W-:Y:S01]  /*79f0*/  FMUL R30, R30, R23.reuse ;  /* 0x000000171e1e7220 */ /* 0x080fe20000400000 */
[C---:B------:R-:W-:Y:S01]  /*7a00*/  SHF.L.U64.HI R11, R10.reuse, 0x4, R11 ;  /* 0x000000040a0b7819 */ /* 0x040fe2000001020b */
[----:B------:R-:W-:Y:S01]  /*7a10*/  @P1 STG.E.U16 desc[UR50][R4.64], R24 ;  /* 0x0000001804001986 */ /* 0x000fe2000c101532 */
[----:B------:R-:W-:Y:S01]  /*7a20*/  LEA R6, P4, R10, R4, 0x4 ;  /* 0x000000040a067211 */ /* 0x000fe200078820ff */
[-C--:B------:R-:W-:Y:S01]  /*7a30*/  FMUL R31, R31, R23.reuse ;  /* 0x000000171f1f7220 */ /* 0x080fe20000400000 */
[----:B------:R-:W-:Y:S01]  /*7a40*/  ISETP.GT.AND P2, PT, R2, 0x8, P2 ;  /* 0x000000080200780c */ /* 0x000fe20001744270 */
[----:B------:R-:W-:Y:S01]  /*7a50*/  @P3 STG.E.U16 desc[UR50][R4.64+0x2], R25 ;  /* 0x0000021904003986 */ /* 0x000fe2000c101532 */
[----:B------:R-:W-:Y:S01]  /*7a60*/  ISETP.GT.AND P1, PT, R0, 0x8, PT ;  /* 0x000000080000780c */ /* 0x000fe20003f24270 */
[----:B------:R-:W-:Y:S01]  /*7a70*/  IMAD.X R7, R11, 0x1, R5, P4 ;  /* 0x000000010b077824 */ /* 0x000fe200020e0605 */
[----:B------:R-:W-:Y:S01]  /*7a80*/  ISETP.GT.AND P3, PT, R2, 0x8, P0 ;  /* 0x000000080200780c */ /* 0x000fe20000764270 */
[-C--:B------:R-:W-:Y:S01]  /*7a90*/  FMUL R32, R32, R23.reuse ;  /* 0x0000001720207220 */ /* 0x080fe20000400000 */
[----:B------:R-:W-:Y:S01]  /*7aa0*/  ISETP.GT.AND P0, PT, R0, 0x9, PT ;  /* 0x000000090000780c */ /* 0x000fe20003f04270 */
[-C--:B------:R-:W-:Y:S01]  /*7ab0*/  FMUL R33, R33, R23.reuse ;  /* 0x0000001721217220 */ /* 0x080fe20000400000 */
[----:B------:R-:W-:Y:S01]  /*7ac0*/  ISETP.GT.AND P5, PT, R2, RZ, P1 ;  /* 0x000000ff0200720c */ /* 0x000fe20000fa4270 */
[-C--:B------:R-:W-:Y:S01]  /*7ad0*/  FMUL R34, R34, R23.reuse ;  /* 0x0000001722227220 */ /* 0x080fe20000400000 */
[----:B------:R-:W-:Y:S01]  /*7ae0*/  ISETP.GT.AND P4, PT, R2, RZ, P0 ;  /* 0x000000ff0200720c */ /* 0x000fe20000784270 */
[-C--:B------:R-:W-:Y:S01]  /*7af0*/  FMUL R35, R35, R23.reuse ;  /* 0x0000001723237220 */ /* 0x080fe20000400000 */
[----:B------:R-:W-:Y:S01]  /*7b00*/  F2FP.BF16.F32.PACK_AB R26, RZ, R26 ;  /* 0x0000001aff1a723e */ /* 0x000fe200000010ff */
[----:B------:R-:W-:Y:S01]  /*7b10*/  FMUL R36, R36, R23 ;  /* 0x0000001724247220 */ /* 0x000fe20000400000 */
[----:B------:R-:W-:Y:S01]  /*7b20*/  F2FP.BF16.F32.PACK_AB R27, RZ, R27 ;  /* 0x0000001bff1b723e */ /* 0x000fe200000010ff */
[----:B------:R-:W-:Y:S01]  /*7b30*/  FMUL R37, R37, R23 ;  /* 0x0000001725257220 */ /* 0x000fe20000400000 */
[----:B------:R-:W-:Y:S01]  /*7b40*/  F2FP.BF16.F32.PACK_AB R28, RZ, R28 ;  /* 0x0000001cff1c723e */ /* 0x000fe200000010ff */
[----:B------:R-:W-:Y:S01]  /*7b50*/  @P2 STG.E.U16 desc[UR50][R6.64], R26 ;  /* 0x0000001a06002986 */ /* 0x000fe2000c101532 */
[----:B------:R-:W-:Y:S01]  /*7b60*/  F2FP.BF16.F32.PACK_AB R29, RZ, R29 ;  /* 0x0000001dff1d723e */ /* 0x000fe200000010ff */
[-C--:B------:R-:W-:Y:S01]  /*7b70*/  FMUL R38, R38, R23.reuse ;  /* 0x0000001726267220 */ /* 0x080fe20000400000 */
[----:B------:R-:W-:Y:S01]  /*7b80*/  ISETP.GT.AND P1, PT, R2, 0x8, P1 ;  /* 0x000000080200780c */ /* 0x000fe20000f24270 */
[----:B------:R-:W-:Y:S01]  /*7b90*/  @P3 STG.E.U16 desc[UR50][R6.64+0x2], R27 ;  /* 0x0000021b06003986 */ /* 0x000fe2000c101532 */
[----:B------:R-:W-:Y:S01]  /*7ba0*/  ISETP.GT.AND P3, PT, R0, 0x10, PT ;  /* 0x000000100000780c */ /* 0x000fe20003f64270 */
[-C--:B------:R-:W-:Y:S01]  /*7bb0*/  FMUL R39, R39, R23.reuse ;  /* 0x0000001727277220 */ /* 0x080fe20000400000 */
[----:B------:R-:W-:Y:S01]  /*7bc0*/  ISETP.GT.AND P2, PT, R2, 0x8, P0 ;  /* 0x000000080200780c */ /* 0x000fe20000744270 */
[----:B------:R-:W-:Y:S01]  /*7bd0*/  @P5 STG.E.U16 desc[UR50][R4.64+0x10], R28 ;  /* 0x0000101c04005986 */ /* 0x000fe2000c101532 */
[----:B------:R-:W-:Y:S01]  /*7be0*/  ISETP.GT.AND P0, PT, R0, 0x11, PT ;  /* 0x000000110000780c */ /* 0x000fe20003f04270 */
[-C--:B------:R-:W-:Y:S01]  /*7bf0*/  FMUL R40, R40, R23.reuse ;  /* 0x0000001728287220 */ /* 0x080fe20000400000 */
[----:B------:R-:W-:Y:S01]  /*7c00*/  F2FP.BF16.F32.PACK_AB R30, RZ, R30 ;  /* 0x0000001eff1e723e */ /* 0x000fe200000010ff */
[----:B------:R-:W-:Y:S01]  /*7c10*/  @P4 STG.E.U16 desc[UR50][R4.64+0x12], R29 ;  /* 0x0000121d04004986 */ /* 0x000fe2000c101532 */
[C---:B------:R-:W-:Y:S01]  /*7c20*/  ISETP.GT.AND P4, PT, R2.reuse, RZ, P3 ;  /* 0x000000ff0200720c */ /* 0x040fe20001f84270 */
[----:B------:R-:W-:Y:S01]  /*7c30*/  FMUL R41, R41, R23 ;  /* 0x0000001729297220 */ /* 0x000fe20000400000 */
[----:B------:R-:W-:Y:S01]  /*7c40*/  ISETP.GT.AND P5, PT, R2, RZ, P0 ;  /* 0x000000ff0200720c */ /* 0x000fe200007a4270 */
[----:B------:R-:W-:Y:S01]  /*7c50*/  @P1 STG.E.U16 desc[UR50][R6.64+0x10], R30 ;  /* 0x0000101e06001986 */ /* 0x000fe2000c101532 */
[----:B------:R-:W-:Y:S01]  /*7c60*/  F2FP.BF16.F32.PACK_AB R31, RZ, R31 ;  /* 0x0000001fff1f723e */ /* 0x000fe200000010ff */
[-C--:B------:R-:W-:Y:S01]  /*7c70*/  FMUL R42, R42, R23.reuse ;  /* 0x000000172a2a7220 */ /* 0x080fe20000400000 */
[----:B------:R-:W-:Y:S01]  /*7c80*/  F2FP.BF16.F32.PACK_AB R32, RZ, R32 ;  /* 0x00000020ff20723e */ /* 0x000fe200000010ff */
[----:B------:R-:W-:Y:S01]  /*7c90*/  FMUL R43, R43, R23 ;  /* 0x000000172b2b7220 */ /* 0x000fe20000400000 */
[----:B------:R-:W-:Y:S01]  /*7ca0*/  ISETP.GT.AND P1, PT, R2, 0x8, P3 ;  /* 0x000000080200780c */ /* 0x000fe20001f24270 */
[----:B------:R-:W-:Y:S01]  /*7cb0*/  @P2 STG.E.U16 desc[UR50][R6.64+0x12], R31 ;  /* 0x0000121f06002986 */ /* 0x000fe2000c101532 */
[----:B------:R-:W-:Y:S01]  /*7cc0*/  F2FP.BF16.F32.PACK_AB R33, RZ, R33 ;  /* 0x00000021ff21723e */ /* 0x000fe200000010ff */
[-C--:B------:R-:W-:Y:S01]  /*7cd0*/  FMUL R44, R44, R23.reuse ;  /* 0x000000172c2c7220 */ /* 0x080fe20000400000 */
[----:B------:R-:W-:Y:S01]  /*7ce0*/  ISETP.GT.AND P3, PT, R0, 0x18, PT ;  /* 0x000000180000780c */ /* 0x000fe20003f64270 */
[----:B------:R-:W-:Y:S01]  /*7cf0*/  @P4 STG.E.U16 desc[UR50][R4.64+0x20], R32 ;  /* 0x0000202004004986 */ /* 0x000fe2000c101532 */
[----:B------:R-:W-:Y:S01]  /*7d00*/  ISETP.GT.AND P2, PT, R2, 0x8, P0 ;  /* 0x000000080200780c */ /* 0x000fe20000744270 */
[-C--:B------:R-:W-:Y:S01]  /*7d10*/  FMUL R45, R45, R23.reuse ;  /* 0x000000172d2d7220 */ /* 0x080fe20000400000 */
[----:B------:R-:W-:Y:S01]  /*7d20*/  ISETP.GT.AND P0, PT, R0, 0x19, PT ;  /* 0x000000190000780c */ /* 0x000fe20003f04270 */
[----:B------:R-:W-:Y:S01]  /*7d30*/  @P5 STG.E.U16 desc[UR50][R4.64+0x22], R33 ;  /* 0x0000222104005986 */ /* 0x000fe2000c101532 */
[----:B------:R-:W-:Y:S01]  /*7d40*/  ISETP.GT.AND P4, PT, R2, RZ, P3 ;  /* 0x000000ff0200720c */ /* 0x000fe20001f84270 */
[-C--:B------:R-:W-:Y:S01]  /*7d50*/  FMUL R46, R46, R23.reuse ;  /* 0x000000172e2e7220 */ /* 0x080fe20000400000 */
[----:B------:R-:W-:Y:S01]  /*7d60*/  ISETP.GT.AND P5, PT, R2, RZ, P0 ;  /* 0x000000ff0200720c */ /* 0x000fe200007a4270 */
[-C--:B------:R-:W-:Y:S01]  /*7d70*/  FMUL R47, R47, R23.reuse ;  /* 0x000000172f2f7220 */ /* 0x080fe20000400000 */
[----:B------:R-:W-:Y:S01]  /*7d80*/  F2FP.BF16.F32.PACK_AB R34, RZ, R34 ;  /* 0x00000022ff22723e */ /* 0x000fe200000010ff */
[----:B------:R-:W-:Y:S01]  /*7d90*/  FMUL R48, R48, R23 ;  /* 0x0000001730307220 */ /* 0x000fe20000400000 */
[----:B------:R-:W-:Y:S01]  /*7da0*/  F2FP.BF16.F32.PACK_AB R35, RZ, R35 ;  /* 0x00000023ff23723e */ /* 0x000fe200000010ff */
[-C--:B------:R-:W-:Y:S01]  /*7db0*/  FMUL R49, R49, R23.reuse ;  /* 0x0000001731317220 */ /* 0x080fe20000400000 */
[----:B------:R-:W-:Y:S01]  /*7dc0*/  F2FP.BF16.F32.PACK_AB R36, RZ, R36 ;  /* 0x00000024ff24723e */ /* 0x000fe200000010ff */
[----:B------:R-:W-:Y:S01]  /*7dd0*/  @P1 STG.E.U16 desc[UR50][R6.64+0x20], R34 ;  /* 0x0000202206001986 */ /* 0x000fe2000c101532 */
[----:B------:R-:W-:Y:S01]  /*7de0*/  ISETP.GT.AND P1, PT, R2, 0x8, P3 ;  /* 0x000000080200780c */ /* 0x000fe20001f24270 */
[----:B------:R-:W-:Y:S01]  /*7df0*/  FMUL R50, R50, R23 ;  /* 0x0000001732327220 */ /* 0x000fe20000400000 */
[----:B------:R-:W-:Y:S01]  /*7e00*/  F2FP.BF16.F32.PACK_AB R37, RZ, R37 ;  /* 0x00000025ff25723e */ /* 0x000fe200000010ff */
[----:B------:R-:W-:Y:S01]  /*7e10*/  @P2 STG.E.U16 desc[UR50][R6.64+0x22], R35 ;  /* 0x0000222306002986 */ /* 0x000fe2000c101532 */
[----:B------:R-:W-:Y:S01]  /*7e20*/  ISETP.GT.AND P3, PT, R0, 0x20, PT ;  /* 0x000000200000780c */ /* 0x000fe20003f64270 */
[-C--:B------:R-:W-:Y:S01]  /*7e30*/  FMUL R51, R51, R23.reuse ;  /* 0x0000001733337220 */ /* 0x080fe20000400000 */
[----:B------:R-:W-:Y:S01]  /*7e40*/  ISETP.GT.AND P2, PT, R2, 0x8, P0 ;  /* 0x000000080200780c */ /* 0x000fe20000744270 */
[----:B------:R-:W-:Y:S01]  /*7e50*/  @P4 STG.E.U16 desc[UR50][R4.64+0x30], R36 ;  /* 0x0000302404004986 */ /* 0x000fe2000c101532 */
[----:B------:R-:W-:Y:S01]  /*7e60*/  ISETP.GT.AND P0, PT, R0, 0x21, PT ;  /* 0x000000210000780c */ /* 0x000fe20003f04270 */
[-C--:B------:R-:W-:Y:S01]  /*7e70*/  FMUL R52, R52, R23.reuse ;  /* 0x0000001734347220 */ /* 0x080fe20000400000 */
[C---:B------:R-:W-:Y:S01]  /*7e80*/  ISETP.GT.AND P4, PT, R2.reuse, RZ, P3 ;  /* 0x000000ff0200720c */ /* 0x040fe20001f84270 */
[----:B------:R-:W-:Y:S01]  /*7e90*/  @P5 STG.E.U16 desc[UR50][R4.64+0x32], R37 ;  /* 0x0000322504005986 */ /* 0x000fe2000c101532 */
        /* <DEDUP_REMOVED lines=328> */
[----:B------:R-:W-:-:S02]  /*9320*/  ISETP.GT.AND P1, PT, R2, 0x8, P3 ;  /* 0x000000080200780c */ /* 0x000fc40001f24270 */
[----:B------:R-:W-:Y:S01]  /*9330*/  F2FP.BF16.F32.PACK_AB R105, RZ, R105 ;  /* 0x00000069ff69723e */ /* 0x000fe200000010ff */
[----:B------:R-:W-:Y:S01]  /*9340*/  @P2 STG.E.U16 desc[UR50][R6.64+0x132], R103 ;  /* 0x0001326706002986 */ /* 0x000fe2000c101532 */
[----:B------:R-:W-:Y:S02]  /*9350*/  ISETP.GT.AND P3, PT, R0, 0xa8, PT ;  /* 0x000000a80000780c */ /* 0x000fe40003f64270 */
[----:B------:R-:W-:Y:S01]  /*9360*/  ISETP.GT.AND P2, PT, R2, 0x8, P0 ;  /* 0x000000080200780c */ /* 0x000fe20000744270 */
[----:B------:R-:W-:Y:S01]  /*9370*/  @P4 STG.E.U16 desc[UR50][R4.64+0x140], R104 ;  /* 0x0001406804004986 */ /* 0x000fe2000c101532 */
[----:B------:R-:W-:Y:S02]  /*9380*/  ISETP.GT.AND P0, PT, R0, 0xa9, PT ;  /* 0x000000a90000780c */ /* 0x000fe40003f04270 */
[C---:B------:R-:W-:Y:S01]  /*9390*/  ISETP.GT.AND P4, PT, R2.reuse, RZ, P3 ;  /* 0x000000ff0200720c */ /* 0x040fe20001f84270 */
[----:B------:R-:W-:Y:S01]  /*93a0*/  @P5 STG.E.U16 desc[UR50][R4.64+0x142], R105 ;  /* 0x0001426904005986 */ /* 0x000fe2000c101532 */
[----:B------:R-:W-:-:S02]  /*93b0*/  ISETP.GT.AND P5, PT, R2, RZ, P0 ;  /* 0x000000ff0200720c */ /* 0x000fc400007a4270 */
[----:B------:R-:W-:Y:S02]  /*93c0*/  F2FP.BF16.F32.PACK_AB R106, RZ, R106 ;  /* 0x0000006aff6a723e */ /* 0x000fe400000010ff */
[----:B------:R-:W-:Y:S02]  /*93d0*/  F2FP.BF16.F32.PACK_AB R107, RZ, R107 ;  /* 0x0000006bff6b723e */ /* 0x000fe400000010ff */
[----:B------:R-:W-:Y:S01]  /*93e0*/  F2FP.BF16.F32.PACK_AB R108, RZ, R108 ;  /* 0x0000006cff6c723e */ /* 0x000fe200000010ff */
[----:B------:R-:W-:Y:S01]  /*93f0*/  @P1 STG.E.U16 desc[UR50][R6.64+0x140], R106 ;  /* 0x0001406a06001986 */ /* 0x000fe2000c101532 */
[----:B------:R-:W-:Y:S02]  /*9400*/  ISETP.GT.AND P1, PT, R2, 0x8, P3 ;  /* 0x000000080200780c */ /* 0x000fe40001f24270 */
[----:B------:R-:W-:Y:S01]  /*9410*/  F2FP.BF16.F32.PACK_AB R109, RZ, R109 ;  /* 0x0000006dff6d723e */ /* 0x000fe200000010ff */
[----:B------:R-:W-:Y:S01]  /*9420*/  @P2 STG.E.U16 desc[UR50][R6.64+0x142], R107 ;  /* 0x0001426b06002986 */ /* 0x000fe2000c101532 */
[----:B------:R-:W-:-:S02]  /*9430*/  ISETP.GT.AND P3, PT, R0, 0xb0, PT ;  /* 0x000000b00000780c */ /* 0x000fc40003f64270 */
[----:B------:R-:W-:Y:S01]  /*9440*/  ISETP.GT.AND P2, PT, R2, 0x8, P0 ;  /* 0x000000080200780c */ /* 0x000fe20000744270 */
[----:B------:R-:W-:Y:S01]  /*9450*/  @P4 STG.E.U16 desc[UR50][R4.64+0x150], R108 ;  /* 0x0001506c04004986 */ /* 0x000fe2000c101532 */
[----:B------:R-:W-:Y:S02]  /*9460*/  ISETP.GT.AND P0, PT, R0, 0xb1, PT ;  /* 0x000000b10000780c */ /* 0x000fe40003f04270 */
[C---:B------:R-:W-:Y:S01]  /*9470*/  ISETP.GT.AND P4, PT, R2.reuse, RZ, P3 ;  /* 0x000000ff0200720c */ /* 0x040fe20001f84270 */
[----:B------:R-:W-:Y:S01]  /*9480*/  @P5 STG.E.U16 desc[UR50][R4.64+0x152], R109 ;  /* 0x0001526d04005986 */ /* 0x000fe2000c101532 */
[----:B------:R-:W-:Y:S02]  /*9490*/  ISETP.GT.AND P5, PT, R2, RZ, P0 ;  /* 0x000000ff0200720c */ /* 0x000fe400007a4270 */
[----:B------:R-:W-:Y:S02]  /*94a0*/  F2FP.BF16.F32.PACK_AB R110, RZ, R110 ;  /* 0x0000006eff6e723e */ /* 0x000fe400000010ff */
[----:B------:R-:W-:-:S02]  /*94b0*/  F2FP.BF16.F32.PACK_AB R111, RZ, R111 ;  /* 0x0000006fff6f723e */ /* 0x000fc400000010ff */
[----:B------:R-:W-:Y:S01]  /*94c0*/  F2FP.BF16.F32.PACK_AB R112, RZ, R112 ;  /* 0x00000070ff70723e */ /* 0x000fe200000010ff */
[----:B------:R-:W-:Y:S01]  /*94d0*/  @P1 STG.E.U16 desc[UR50][R6.64+0x150], R110 ;  /* 0x0001506e06001986 */ /* 0x000fe2000c101532 */
[----:B------:R-:W-:Y:S02]  /*94e0*/  ISETP.GT.AND P1, PT, R2, 0x8, P3 ;  /* 0x000000080200780c */ /* 0x000fe40001f24270 */
[----:B------:R-:W-:Y:S01]  /*94f0*/  F2FP.BF16.F32.PACK_AB R113, RZ, R113 ;  /* 0x00000071ff71723e */ /* 0x000fe200000010ff */
[----:B------:R-:W-:Y:S01]  /*9500*/  @P2 STG.E.U16 desc[UR50][R6.64+0x152], R111 ;  /* 0x0001526f06002986 */ /* 0x000fe2000c101532 */
[----:B------:R-:W-:Y:S02]  /*9510*/  ISETP.GT.AND P3, PT, R0, 0xb8, PT ;  /* 0x000000b80000780c */ /* 0x000fe40003f64270 */
[----:B------:R-:W-:Y:S01]  /*9520*/  ISETP.GT.AND P2, PT, R2, 0x8, P0 ;  /* 0x000000080200780c */ /* 0x000fe20000744270 */
[----:B------:R-:W-:Y:S01]  /*9530*/  @P4 STG.E.U16 desc[UR50][R4.64+0x160], R112 ;  /* 0x0001607004004986 */ /* 0x000fe2000c101532 */
[----:B------:R-:W-:-:S02]  /*9540*/  ISETP.GT.AND P0, PT, R0, 0xb9, PT ;  /* 0x000000b90000780c */ /* 0x000fc40003f04270 */
[C---:B------:R-:W-:Y:S01]  /*9550*/  ISETP.GT.AND P4, PT, R2.reuse, RZ, P3 ;  /* 0x000000ff0200720c */ /* 0x040fe20001f84270 */
[----:B------:R-:W-:Y:S01]  /*9560*/  @P5 STG.E.U16 desc[UR50][R4.64+0x162], R113 ;  /* 0x0001627104005986 */ /* 0x000fe2000c101532 */
[C---:B------:R-:W-:Y:S02]  /*9570*/  ISETP.GT.AND P5, PT, R2.reuse, RZ, P0 ;  /* 0x000000ff0200720c */ /* 0x040fe400007a4270 */
[----:B------:R-:W-:Y:S02]  /*9580*/  F2FP.BF16.F32.PACK_AB R114, RZ, R114 ;  /* 0x00000072ff72723e */ /* 0x000fe400000010ff */
[----:B------:R-:W-:Y:S02]  /*9590*/  F2FP.BF16.F32.PACK_AB R115, RZ, R115 ;  /* 0x00000073ff73723e */ /* 0x000fe400000010ff */
        /* <DEDUP_REMOVED lines=58> */
[C---:B------:R-:W-:Y:S02]  /*9940*/  ISETP.GT.AND P1, PT, R2.reuse, 0x8, P2 ;  /* 0x000000080200780c */ /* 0x040fe40001724270 */
[----:B------:R-:W-:Y:S01]  /*9950*/  F2FP.BF16.F32.PACK_AB R133, RZ, R133 ;  /* 0x00000085ff85723e */ /* 0x000fe200000010ff */
[----:B------:R-:W-:Y:S01]  /*9960*/  @P0 STG.E.U16 desc[UR50][R6.64+0x1a2], R131 ;  /* 0x0001a28306000986 */ /* 0x000fe2000c101532 */
[----:B------:R-:W-:-:S02]  /*9970*/  ISETP.GT.AND P2, PT, R2, 0x8, P3 ;  /* 0x000000080200780c */ /* 0x000fc40001f44270 */
[C---:B------:R-:W-:Y:S01]  /*9980*/  ISETP.GT.AND P3, PT, R0.reuse, 0xe0, PT ;  /* 0x000000e00000780c */ /* 0x040fe20003f64270 */
        /* <DEDUP_REMOVED lines=9> */
[----:B------:R-:W-:Y:S02]  /*9a20*/  F2FP.BF16.F32.PACK_AB R137, RZ, R137 ;  /* 0x00000089ff89723e */ /* 0x000fe400000010ff */
[C---:B------:R-:W-:Y:S01]  /*9a30*/  ISETP.GT.AND P1, PT, R2.reuse, 0x8, P3 ;  /* 0x000000080200780c */ /* 0x040fe20001f24270 */
[----:B------:R-:W-:Y:S01]  /*9a40*/  @P2 STG.E.U16 desc[UR50][R6.64+0x1b2], R135 ;  /* 0x0001b28706002986 */ /* 0x000fe2000c101532 */
[----:B------:R-:W-:Y:S02]  /*9a50*/  ISETP.GT.AND P0, PT, R2, 0x8, P0 ;  /* 0x000000080200780c */ /* 0x000fe40000704270 */
[----:B------:R-:W-:Y:S01]  /*9a60*/  F2FP.BF16.F32.PACK_AB R138, RZ, R138 ;  /* 0x0000008aff8a723e */ /* 0x000fe200000010ff */
[----:B------:R-:W-:Y:S01]  /*9a70*/  @P4 STG.E.U16 desc[UR50][R4.64+0x1c0], R136 ;  /* 0x0001c08804004986 */ /* 0x000fe2000c101532 */
[----:B------:R-:W-:-:S02]  /*9a80*/  ISETP.GT.AND P4, PT, R0, 0xe8, PT ;  /* 0x000000e80000780c */ /* 0x000fc40003f84270 */
[----:B------:R-:W-:Y:S01]  /*9a90*/  F2FP.BF16.F32.PACK_AB R139, RZ, R139 ;  /* 0x0000008bff8b723e */ /* 0x000fe200000010ff */
[----:B------:R-:W-:Y:S01]  /*9aa0*/  @P5 STG.E.U16 desc[UR50][R4.64+0x1c2], R137 ;  /* 0x0001c28904005986 */ /* 0x000fe2000c101532 */
[----:B------:R-:W-:Y:S02]  /*9ab0*/  ISETP.GT.AND P5, PT, R0, 0xe9, PT ;  /* 0x000000e90000780c */ /* 0x000fe40003fa4270 */
[C---:B------:R-:W-:Y:S01]  /*9ac0*/  ISETP.GT.AND P2, PT, R2.reuse, RZ, P4 ;  /* 0x000000ff0200720c */ /* 0x040fe20002744270 */
[----:B------:R-:W-:Y:S01]  /*9ad0*/  @P1 STG.E.U16 desc[UR50][R6.64+0x1c0], R138 ;  /* 0x0001c08a06001986 */ /* 0x000fe2000c101532 */
[C---:B------:R-:W-:Y:S02]  /*9ae0*/  ISETP.GT.AND P6, PT, R2.reuse, RZ, P5 ;  /* 0x000000ff0200720c */ /* 0x040fe40002fc4270 */
[----:B------:R-:W-:Y:S01]  /*9af0*/  ISETP.GT.AND P4, PT, R2, 0x8, P4 ;  /* 0x000000080200780c */ /* 0x000fe20002784270 */
[----:B------:R-:W-:Y:S01]  /*9b00*/  @P0 STG.E.U16 desc[UR50][R6.64+0x1c2], R139 ;  /* 0x0001c28b06000986 */ /* 0x000fe2000c101532 */
[----:B------:R-:W-:-:S02]  /*9b10*/  F2FP.BF16.F32.PACK_AB R140, RZ, R140 ;  /* 0x0000008cff8c723e */ /* 0x000fc400000010ff */
[----:B------:R-:W-:Y:S02]  /*9b20*/  F2FP.BF16.F32.PACK_AB R141, RZ, R141 ;  /* 0x0000008dff8d723e */ /* 0x000fe400000010ff */
[C---:B------:R-:W-:Y:S02]  /*9b30*/  ISETP.GT.AND P3, PT, R0.reuse, 0xf0, PT ;  /* 0x000000f00000780c */ /* 0x040fe40003f64270 */
[----:B------:R-:W-:Y:S01]  /*9b40*/  F2FP.BF16.F32.PACK_AB R142, RZ, R142 ;  /* 0x0000008eff8e723e */ /* 0x000fe200000010ff */
[----:B------:R-:W-:Y:S01]  /*9b50*/  @P2 STG.E.U16 desc[UR50][R4.64+0x1d0], R140 ;  /* 0x0001d08c04002986 */ /* 0x000fe2000c101532 */
[----:B------:R-:W-:Y:S02]  /*9b60*/  ISETP.GT.AND P2, PT, R0, 0xf1, PT ;  /* 0x000000f10000780c */ /* 0x000fe40003f44270 */
[----:B------:R-:W-:Y:S01]  /*9b70*/  F2FP.BF16.F32.PACK_AB R143, RZ, R143 ;  /* 0x0000008fff8f723e */ /* 0x000fe200000010ff */
[----:B------:R-:W-:Y:S01]  /*9b80*/  @P6 STG.E.U16 desc[UR50][R4.64+0x1d2], R141 ;  /* 0x0001d28d04006986 */ /* 0x000fe2000c101532 */
[----:B------:R-:W-:-:S02]  /*9b90*/  ISETP.GT.AND P6, PT, R2, 0x8, P5 ;  /* 0x000000080200780c */ /* 0x000fc40002fc4270 */
[C---:B------:R-:W-:Y:S01]  /*9ba0*/  ISETP.GT.AND P5, PT, R2.reuse, RZ, P3 ;  /* 0x000000ff0200720c */ /* 0x040fe20001fa4270 */
[----:B------:R-:W-:Y:S01]  /*9bb0*/  @P4 STG.E.U16 desc[UR50][R6.64+0x1d0], R142 ;  /* 0x0001d08e06004986 */ /* 0x000fe2000c101532 */
[C---:B------:R-:W-:Y:S02]  /*9bc0*/  ISETP.GT.AND P4, PT, R2.reuse, RZ, P2 ;  /* 0x000000ff0200720c */ /* 0x040fe40001784270 */
[----:B------:R-:W-:Y:S02]  /*9bd0*/  F2FP.BF16.F32.PACK_AB R144, RZ, R144 ;  /* 0x00000090ff90723e */ /* 0x000fe400000010ff */
[----:B------:R-:W-:Y:S02]  /*9be0*/  ISETP.GT.AND P3, PT, R2, 0x8, P3 ;  /* 0x000000080200780c */ /* 0x000fe40001f64270 */
[C---:B------:R-:W-:Y:S02]  /*9bf0*/  ISETP.GT.AND P0, PT, R0.reuse, 0xf9, PT ;  /* 0x000000f90000780c */ /* 0x040fe40003f04270 */
[----:B------:R-:W-:Y:S01]  /*9c00*/  ISETP.GT.AND P1, PT, R0, 0xf8, PT ;  /* 0x000000f80000780c */ /* 0x000fe20003f24270 */
[----:B------:R-:W-:Y:S01]  /*9c10*/  @P6 STG.E.U16 desc[UR50][R6.64+0x1d2], R143 ;  /* 0x0001d28f06006986 */ /* 0x000fe2000c101532 */
[----:B------:R-:W-:-:S02]  /*9c20*/  ISETP.GT.AND P2, PT, R2, 0x8, P2 ;  /* 0x000000080200780c */ /* 0x000fc40001744270 */
[C---:B------:R-:W-:Y:S01]  /*9c30*/  ISETP.GT.AND P6, PT, R2.reuse, RZ, P1 ;  /* 0x000000ff0200720c */ /* 0x040fe20000fc4270 */
[----:B------:R-:W-:Y:S01]  /*9c40*/  @P5 STG.E.U16 desc[UR50][R4.64+0x1e0], R144 ;  /* 0x0001e09004005986 */ /* 0x000fe2000c101532 */
[C---:B------:R-:W-:Y:S01]  /*9c50*/  ISETP.GT.AND P5, PT, R2.reuse, RZ, P0 ;  /* 0x000000ff0200720c */ /* 0x040fe200007a4270 */
[----:B------:R-:W-:Y:S01]  /*9c60*/  @P4 IMAD.MOV.U32 R3, RZ, RZ, R5 ;  /* 0x000000ffff034224 */ /* 0x000fe200078e0005 */
[C---:B------:R-:W-:Y:S02]  /*9c70*/  ISETP.GT.AND P1, PT, R2.reuse, 0x8, P1 ;  /* 0x000000080200780c */ /* 0x040fe40000f24270 */
[----:B------:R-:W-:Y:S01]  /*9c80*/  ISETP.GT.AND P0, PT, R2, 0x8, P0 ;  /* 0x000000080200780c */ /* 0x000fe20000704270 */
[----:B------:R-:W-:Y:S01]  /*9c90*/  @P4 IMAD.MOV.U32 R2, RZ, RZ, R4 ;  /* 0x000000ffff024224 */ /* 0x000fe200078e0004 */
[----:B------:R-:W-:Y:S02]  /*9ca0*/  F2FP.BF16.F32.PACK_AB R145, RZ, R145 ;  /* 0x00000091ff91723e */ /* 0x000fe400000010ff */
[----:B------:R-:W-:-:S02]  /*9cb0*/  F2FP.BF16.F32.PACK_AB R146, RZ, R146 ;  /* 0x00000092ff92723e */ /* 0x000fc400000010ff */
[----:B------:R-:W-:Y:S01]  /*9cc0*/  F2FP.BF16.F32.PACK_AB R147, RZ, R147 ;  /* 0x00000093ff93723e */ /* 0x000fe200000010ff */
[----:B------:R0:W-:Y:S01]  /*9cd0*/  @P4 STG.E.U16 desc[UR50][R2.64+0x1e2], R145 ;  /* 0x0001e29102004986 */ /* 0x0001e2000c101532 */
[----:B------:R-:W-:Y:S02]  /*9ce0*/  F2FP.BF16.F32.PACK_AB R148, RZ, R148 ;  /* 0x00000094ff94723e */ /* 0x000fe400000010ff */
[----:B------:R-:W-:Y:S02]  /*9cf0*/  F2FP.BF16.F32.PACK_AB R149, RZ, R149 ;  /* 0x00000095ff95723e */ /* 0x000fe400000010ff */
[----:B------:R-:W-:Y:S02]  /*9d00*/  F2FP.BF16.F32.PACK_AB R150, RZ, R150 ;  /* 0x00000096ff96723e */ /* 0x000fe400000010ff */
[----:B------:R-:W-:Y:S01]  /*9d10*/  F2FP.BF16.F32.PACK_AB R151, RZ, R151 ;  /* 0x00000097ff97723e */ /* 0x000fe200000010ff */
[----:B0-----:R-:W-:Y:S02]  /*9d20*/  @P3 IMAD.MOV.U32 R2, RZ, RZ, R6 ;  /* 0x000000ffff023224 */ /* 0x001fe400078e0006 */
[----:B------:R-:W-:-:S05]  /*9d30*/  @P3 IMAD.MOV.U32 R3, RZ, RZ, R7 ;  /* 0x000000ffff033224 */ /* 0x000fca00078e0007 */
[----:B------:R0:W-:Y:S02]  /*9d40*/  @P3 STG.E.U16 desc[UR50][R2.64+0x1e0], R146 ;  /* 0x0001e09202003986 */ /* 0x0001e4000c101532 */
[----:B0-----:R-:W-:Y:S02]  /*9d50*/  @P2 IMAD.MOV.U32 R2, RZ, RZ, R6 ;  /* 0x000000ffff022224 */ /* 0x001fe400078e0006 */
[----:B------:R-:W-:-:S05]  /*9d60*/  @P2 IMAD.MOV.U32 R3, RZ, RZ, R7 ;  /* 0x000000ffff032224 */ /* 0x000fca00078e0007 */
[----:B------:R0:W-:Y:S02]  /*9d70*/  @P2 STG.E.U16 desc[UR50][R2.64+0x1e2], R147 ;  /* 0x0001e29302002986 */ /* 0x0001e4000c101532 */
[----:B0-----:R-:W-:Y:S02]  /*9d80*/  @P6 IMAD.MOV.U32 R2, RZ, RZ, R4 ;  /* 0x000000ffff026224 */ /* 0x001fe400078e0004 */
[----:B------:R-:W-:-:S05]  /*9d90*/  @P6 IMAD.MOV.U32 R3, RZ, RZ, R5 ;  /* 0x000000ffff036224 */ /* 0x000fca00078e0005 */
[----:B------:R0:W-:Y:S04]  /*9da0*/  @P6 STG.E.U16 desc[UR50][R2.64+0x1f0], R148 ;  /* 0x0001f09402006986 */ /* 0x0001e8000c101532 */
[----:B------:R1:W-:Y:S01]  /*9db0*/  @P5 STG.E.U16 desc[UR50][R4.64+0x1f2], R149 ;  /* 0x0001f29504005986 */ /* 0x0003e2000c101532 */
[----:B0-----:R-:W-:Y:S02]  /*9dc0*/  @P1 IMAD.MOV.U32 R2, RZ, RZ, R6 ;  /* 0x000000ffff021224 */ /* 0x001fe400078e0006 */
[----:B------:R-:W-:-:S05]  /*9dd0*/  @P1 IMAD.MOV.U32 R3, RZ, RZ, R7 ;  /* 0x000000ffff031224 */ /* 0x000fca00078e0007 */
[----:B------:R1:W-:Y:S04]  /*9de0*/  @P1 STG.E.U16 desc[UR50][R2.64+0x1f0], R150 ;  /* 0x0001f09602001986 */ /* 0x0003e8000c101532 */
[----:B------:R1:W-:Y:S02]  /*9df0*/  @P0 STG.E.U16 desc[UR50][R6.64+0x1f2], R151 ;  /* 0x0001f29706000986 */ /* 0x0003e4000c101532 */
.L_x_285:
[----:B------:R-:W-:Y:S05]  /*9e00*/  BSYNC B0 ;  /* 0x0000000000007941 */ /* 0x000fea0003800000 */
.L_x_31:
[----:B-1----:R-:W-:Y:S01]  /*9e10*/  IMAD.U32 R2, RZ, RZ, UR36 ;  /* 0x00000024ff027e24 */ /* 0x002fe2000f8e00ff */
[----:B------:R-:W-:Y:S01]  /*9e20*/  ULDC.64 UR4, c[0x0][0x650] ;  /* 0x0001940000047ab9 */ /* 0x000fe20000000a00 */
[----:B0-----:R-:W-:Y:S01]  /*9e30*/  IMAD.U32 R0, RZ, RZ, UR40 ;  /* 0x00000028ff007e24 */ /* 0x001fe2000f8e00ff */
[----:B------:R0:W-:Y:S01]  /*9e40*/  SYNCS.ARRIVE.TRANS64.A1T0 RZ, [R158+UR47], RZ ;  /* 0x000000ff9eff79a7 */ /* 0x0001e2000810002f */
[----:B------:R-:W-:Y:S01]  /*9e50*/  IMAD.U32 R3, RZ, RZ, UR37 ;  /* 0x00000025ff037e24 */ /* 0x000fe2000f8e00ff */
[C---:B------:R-:W-:Y:S01]  /*9e60*/  LEA R16, P0, R2.reuse, R16, 0x1 ;  /* 0x0000001002107211 */ /* 0x040fe200078008ff */
[----:B-----5:R-:W-:Y:S02]  /*9e70*/  IMAD.MOV.U32 R18, RZ, RZ, -0x1 ;  /* 0xffffffffff127424 */ /* 0x020fe400078e00ff */
[----:B------:R-:W-:Y:S01]  /*9e80*/  IMAD.MOV.U32 R19, RZ, RZ, -0x1 ;  /* 0xffffffffff137424 */ /* 0x000fe200078e00ff */
[----:B------:R-:W-:Y:S01]  /*9e90*/  LEA.HI.X R17, R2, R17, R0, 0x1, P0 ;  /* 0x0000001102117211 */ /* 0x000fe200000f0c00 */
[----:B------:R-:W-:Y:S01]  /*9ea0*/  IMAD.MOV.U32 R2, RZ, RZ, -0x1 ;  /* 0xffffffffff027424 */ /* 0x000fe200078e00ff */
[----:B------:R-:W-:-:S02]  /*9eb0*/  ISETP.GE.U32.AND P0, PT, R16, UR4, PT ;  /* 0x0000000410007c0c */ /* 0x000fc4000bf06070 */
[----:B------:R-:W-:Y:S02]  /*9ec0*/  PRMT R0, RZ, 0x7610, R0 ;  /* 0x00007610ff007816 */ /* 0x000fe40000000000 */
[----:B------:R-:W-:-:S13]  /*9ed0*/  ISETP.GE.U32.AND.EX P0, PT, R17, UR5, PT, P0 ;  /* 0x0000000511007c0c */ /* 0x000fda000bf06100 */
[----:B0-----:R-:W-:Y:S05]  /*9ee0*/  @P0 BRA `(.L_x_286) ;  /* 0x00000004008c0947 */ /* 0x001fea0003800000 */
[----:B------:R-:W0:Y:S01]  /*9ef0*/  S2UR UR7, SR_CTAID.X ;  /* 0x00000000000779c3 */ /* 0x000e220000002500 */
[----:B------:R-:W-:Y:S01]  /*9f00*/  ULDC.64 UR4, c[0x0][0x628] ;  /* 0x00018a0000047ab9 */ /* 0x000fe20000000a00 */
[----:B------:R-:W-:Y:S01]  /*9f10*/  ULDC UR6, c[0x0][0x150] ;  /* 0x0000540000067ab9 */ /* 0x000fe20000000800 */
[----:B------:R-:W-:Y:S01]  /*9f20*/  ISETP.NE.U32.AND P0, PT, RZ, UR4, PT ;  /* 0x00000004ff007c0c */ /* 0x000fe2000bf05070 */
[----:B------:R-:W-:Y:S01]  /*9f30*/  ULDC UR15, c[0x0][0x630] ;  /* 0x00018c00000f7ab9 */ /* 0x000fe20000000800 */
[C---:B------:R-:W-:Y:S01]  /*9f40*/  R2UR UR16, R16.reuse ;  /* 0x00000000101072ca */ /* 0x040fe200000e0000 */
[----:B------:R-:W-:Y:S01]  /*9f50*/  ULDC UR18, c[0x0][0x154] ;  /* 0x0000550000127ab9 */ /* 0x000fe20000000800 */
[----:B------:R-:W-:Y:S01]  /*9f60*/  ISETP.NE.AND.EX P0, PT, RZ, UR5, PT, P0 ;  /* 0x00000005ff007c0c */ /* 0x000fe2000bf05300 */
[----:B------:R-:W1:Y:S01]  /*9f70*/  S2UR UR19, SR_CTAID.Y ;  /* 0x00000000001379c3 */ /* 0x000e620000002600 */
[----:B------:R-:W-:Y:S02]  /*9f80*/  R2UR UR17, R17 ;  /* 0x00000000111172ca */ /* 0x000fe400000e0000 */
[----:B------:R-:W-:-:S02]  /*9f90*/  R2UR UR12, R16 ;  /* 0x00000000100c72ca */ /* 0x000fc400000e0000 */
[----:B------:R-:W-:Y:S02]  /*9fa0*/  R2UR UR13, R17 ;  /* 0x00000000110d72ca */ /* 0x000fe400000e0000 */
[----:B0-----:R-:W-:-:S05]  /*9fb0*/  I2FP.F32.U32 R0, UR7 ;  /* 0x0000000700007c45 */ /* 0x001fca0008201000 */
[----:B------:R-:W-:-:S04]  /*9fc0*/  FMUL R0, R0, UR6 ;  /* 0x0000000600007c20 */ /* 0x000fc80008400000 */
[----:B------:R0:W0:Y:S01]  /*9fd0*/  F2I.U32.TRUNC.NTZ R2, R0 ;  /* 0x0000000000027305 */ /* 0x000022000020f000 */
[----:B-1----:R-:W-:Y:S05]  /*9fe0*/  @!P0 BRA `(.L_x_287) ;  /* 0x0000000000308947 */ /* 0x002fea0003800000 */
        /* <DEDUP_REMOVED lines=12> */
.L_x_287:
[----:B------:R-:W-:Y:S01]  /*a0b0*/  USHF.R.U64 UR6, UR12, UR15, UR13 ;  /* 0x0000000f0c067299 */ /* 0x000fe2000800120d */
[----:B0-----:R-:W-:Y:S01]  /*a0c0*/  I2FP.F32.U32 R0, UR19 ;  /* 0x0000001300007c45 */ /* 0x001fe20008201000 */
[----:B------:R-:W-:Y:S01]  /*a0d0*/  USHF.R.U32.HI UR4, URZ, UR15, UR13 ;  /* 0x0000000f3f047299 */ /* 0x000fe2000801160d */
[----:B------:R-:W-:Y:S01]  /*a0e0*/  R2UR UR14, R2 ;  /* 0x00000000020e72ca */ /* 0x000fe200000e0000 */
[----:B------:R-:W-:Y:S02]  /*a0f0*/  UIADD3 UR9, UP0, URZ, -UR6, URZ ;  /* 0x800000063f097290 */ /* 0x000fe4000ff1e03f */
[----:B------:R-:W-:Y:S01]  /*a100*/  FMUL R0, R0, UR18 ;  /* 0x0000001200007c20 */ /* 0x000fe20008400000 */
[----:B------:R-:W-:Y:S01]  /*a110*/  ULDC.64 UR12, c[0x0][0x620] ;  /* 0x00018800000c7ab9 */ /* 0x000fe20000000a00 */
[----:B------:R-:W-:Y:S01]  /*a120*/  UIADD3.X UR4, URZ, ~UR4, URZ, UP0, !UPT ;  /* 0x800000043f047290 */ /* 0x000fe200087fe43f */
[----:B------:R-:W-:Y:S01]  /*a130*/  UMOV UR10, UR16 ;  /* 0x00000010000a7c82 */ /* 0x000fe20008000000 */
[----:B------:R-:W-:-:S02]  /*a140*/  UMOV UR11, UR17 ;  /* 0x00000011000b7c82 */ /* 0x000fc40008000000 */
[----:B------:R-:W0:Y:S01]  /*a150*/  F2I.U32.TRUNC.NTZ R0, R0 ;  /* 0x0000000000007305 */ /* 0x000e22000020f000 */
[----:B------:R-:W-:Y:S02]  /*a160*/  UIMAD UR4, UR4, UR12, URZ ;  /* 0x0000000c040472a4 */ /* 0x000fe4000f8e023f */
        /* <DEDUP_REMOVED lines=9> */
[----:B------:R-:W-:Y:S01]  /*a200*/  USHF.R.U64 UR12, UR10, UR13, UR11 ;  /* 0x0000000d0a0c7299 */ /* 0x000fe2000800120b */
[----:B0-----:R-:W-:Y:S01]  /*a210*/  R2UR UR16, R0 ;  /* 0x00000000001072ca */ /* 0x001fe200000e0000 */
[----:B------:R-:W-:Y:S01]  /*a220*/  USHF.R.U32.HI UR10, URZ, UR13, UR11 ;  /* 0x0000000d3f0a7299 */ /* 0x000fe2000801160b */
[----:B------:R-:W-:Y:S01]  /*a230*/  ISETP.NE.AND.EX P0, PT, RZ, UR5, PT, P0 ;  /* 0x00000005ff007c0c */ /* 0x000fe2000bf05300 */
[----:B------:R-:W-:Y:S01]  /*a240*/  ULDC UR17, c[0x0][0x608] ;  /* 0x0001820000117ab9 */ /* 0x000fe20000000800 */
[----:B------:R-:W-:-:S02]  /*a250*/  ULOP3.LUT UR23, URZ, UR18, URZ, 0x33, !UPT ;  /* 0x000000123f177292 */ /* 0x000fc4000f8e333f */
[----:B------:R-:W-:Y:S02]  /*a260*/  USHF.R.U64 UR18, UR12, UR17, UR10 ;  /* 0x000000110c127299 */ /* 0x000fe4000800120a */
[----:B------:R-:W-:Y:S01]  /*a270*/  USHF.R.U32.HI UR10, URZ, UR17, UR10 ;  /* 0x000000113f0a7299 */ /* 0x000fe2000801160a */
[----:B------:R-:W-:Y:S01]  /*a280*/  UMOV UR20, 0x1 ;  /* 0x0000000100147882 */ /* 0x000fe20000000000 */
[----:B------:R-:W-:Y:S02]  /*a290*/  UIADD3 UR14, -UR14, URZ, URZ ;  /* 0x0000003f0e0e7290 */ /* 0x000fe4000fffe13f */
[----:B------:R-:W-:Y:S02]  /*a2a0*/  USHF.L.U32 UR13, UR20, UR22, URZ ;  /* 0x00000016140d7299 */ /* 0x000fe4000800063f */
[----:B------:R-:W-:Y:S01]  /*a2b0*/  USHF.R.U64 UR20, UR18, UR22, UR10 ;  /* 0x0000001612147299 */ /* 0x000fe2000800120a */
[----:B------:R-:W-:Y:S01]  /*a2c0*/  ULDC UR15, c[0x0][0x144] ;  /* 0x00005100000f7ab9 */ /* 0x000fe20000000800 */
[----:B------:R-:W-:Y:S01]  /*a2d0*/  ULDC UR8, c[0x0][0x600] ;  /* 0x0001800000087ab9 */ /* 0x000fe20000000800 */
[----:B------:R-:W-:-:S02]  /*a2e0*/  UIADD3 UR21, -UR16, URZ, URZ ;  /* 0x0000003f10157290 */ /* 0x000fc4000fffe13f */
[----:B------:R-:W-:Y:S02]  /*a2f0*/  USHF.R.U32.HI UR17, URZ, UR22, UR10 ;  /* 0x000000163f117299 */ /* 0x000fe4000801160a */
[----:B------:R-:W-:Y:S02]  /*a300*/  UIADD3 UR9, UR8, -0x1, URZ ;  /* 0xffffffff08097890 */ /* 0x000fe4000fffe03f */
        /* <DEDUP_REMOVED lines=16> */
.L_x_288:
[----:B------:R-:W-:Y:S01]  /*a410*/  UISETP.NE.AND UP0, UPT, UR39, URZ, UPT ;  /* 0x0000003f2700728c */ /* 0x000fe2000bf05270 */
[----:B------:R-:W-:Y:S01]  /*a420*/  IMAD.MOV.U32 R0, RZ, RZ, 0x1 ;  /* 0x00000001ff007424 */ /* 0x000fe200078e00ff */
[----:B------:R-:W-:Y:S01]  /*a430*/  USHF.R.U64 UR4, UR16, UR24, UR17 ;  /* 0x0000001810047299 */ /* 0x000fe20008001211 */
[----:B------:R-:W-:Y:S01]  /*a440*/  IMAD.U32 R19, RZ, RZ, UR6 ;  /* 0x00000006ff137e24 */ /* 0x000fe2000f8e00ff */
[----:B------:R-:W-:Y:S02]  /*a450*/  ULOP3.LUT UR18, UR18, UR23, URZ, 0xc0, !UPT ;  /* 0x0000001712127292 */ /* 0x000fe4000f8ec03f */
[----:B------:R-:W-:Y:S02]  /*a460*/  UIADD3 UR5, -UR4, URZ, URZ ;  /* 0x0000003f04057290 */ /* 0x000fe4000fffe13f */
[----:B------:R-:W-:Y:S02]  /*a470*/  ULOP3.LUT UR9, UR12, UR9, URZ, 0xc0, !UPT ;  /* 0x000000090c097292 */ /* 0x000fe4000f8ec03f */
[----:B------:R-:W-:-:S02]  /*a480*/  UIMAD UR4, UR13, UR4, UR18 ;  /* 0x000000040d0472a4 */ /* 0x000fc4000f8e0212 */
[----:B------:R-:W-:Y:S02]  /*a490*/  @UP0 UIMAD UR22, UR26, UR21, UR19 ;  /* 0x000000151a1602a4 */ /* 0x000fe4000f8e0213 */
[----:B------:R-:W-:Y:S01]  /*a4a0*/  UIMAD UR5, UR5, UR25, UR20 ;  /* 0x00000019050572a4 */ /* 0x000fe2000f8e0214 */
[----:B------:R-:W-:Y:S02]  /*a4b0*/  ULDC UR7, c[0x0][0x610] ;  /* 0x0001840000077ab9 */ /* 0x000fe40000000800 */
[----:B------:R-:W-:Y:S02]  /*a4c0*/  UIMAD UR4, UR4, UR7, UR22 ;  /* 0x00000007040472a4 */ /* 0x000fe4000f8e0216 */
[----:B------:R-:W-:-:S04]  /*a4d0*/  UIMAD UR5, UR5, UR8, UR9 ;  /* 0x00000008050572a4 */ /* 0x000fc8000f8e0209 */
[----:B------:R-:W-:Y:S02]  /*a4e0*/  USEL UR7, UR5, UR4, !UP0 ;  /* 0x0000000405077287 */ /* 0x000fe4000c000000 */
[----:B------:R-:W-:-:S04]  /*a4f0*/  USEL UR4, UR4, UR5, !UP0 ;  /* 0x0000000504047287 */ /* 0x000fc8000c000000 */
[----:B------:R-:W-:Y:S02]  /*a500*/  IMAD.U32 R2, RZ, RZ, UR7 ;  /* 0x00000007ff027e24 */ /* 0x000fe4000f8e00ff */
[----:B------:R-:W-:-:S07]  /*a510*/  IMAD.U32 R18, RZ, RZ, UR4 ;  /* 0x00000004ff127e24 */ /* 0x000fce000f8e00ff */
.L_x_286:
[----:B------:R-:W-:Y:S02]  /*a520*/  LOP3.LUT P0, RZ, R0, 0xff, RZ, 0xc0, !PT ;  /* 0x000000ff00ff7812 */ /* 0x000fe4000780c0ff */
[----:B------:R-:W-:-:S11]  /*a530*/  LOP3.LUT R166, R166, 0x1, RZ, 0x3c, !PT ;  /* 0x00000001a6a67812 */ /* 0x000fd600078e3cff */
[----:B------:R-:W-:Y:S05]  /*a540*/  @P0 BRA `(.L_x_289) ;  /* 0xffffff7000000947 */ /* 0x000fea000383ffff */
[----:B------:R-:W-:Y:S05]  /*a550*/  EXIT ;  /* 0x000000000000794d */ /* 0x000fea0003800000 */
.L_x_12:
[----:B------:R-:W-:-:S08]  /*a560*/  ISETP.NE.AND P0, PT, RZ, UR8, PT ;  /* 0x00000008ff007c0c */ /* 0x000fd0000bf05270 */
[----:B-----5:R-:W0:-:S00]  /*a570*/  USETMAXREG.DEALLOC.CTAPOOL 0x28 ;  /* 0x00000028000079c8 */ /* 0x020e0000080e0500 */
[----:B------:R-:W-:Y:S05]  /*a580*/  @P0 EXIT ;  /* 0x000000000000094d */ /* 0x000fea0003800000 */
[----:B0-----:R-:W-:Y:S01]  /*a590*/  LOP3.LUT P0, RZ, R5, 0xff, RZ, 0xc0, !PT ;  /* 0x000000ff05ff7812 */ /* 0x001fe2000780c0ff */
[----:B------:R-:W-:Y:S02]  /*a5a0*/  IMAD.MOV.U32 R8, RZ, RZ, 0x1 ;  /* 0x00000001ff087424 */ /* 0x000fe400078e00ff */
[----:B------:R-:W-:-:S10]  /*a5b0*/  IMAD.MOV.U32 R0, RZ, RZ, RZ ;  /* 0x000000ffff007224 */ /* 0x000fd400078e00ff */
[----:B------:R-:W-:Y:S05]  /*a5c0*/  @!P0 BRA `(.L_x_290) ;  /* 0x0000000c00148947 */ /* 0x000fea0003800000 */
[----:B------:R-:W-:Y:S01]  /*a5d0*/  LOP3.LUT P0, RZ, R4, 0x1f, RZ, 0xc0, !PT ;  /* 0x0000001f04ff7812 */ /* 0x000fe2000780c0ff */
[----:B------:R-:W-:Y:S01]  /*a5e0*/  ULDC UR5, c[0x0][0x658] ;  /* 0x0001960000057ab9 */ /* 0x000fe20000000800 */
[----:B------:R-:W-:Y:S01]  /*a5f0*/  UMOV UR6, 0xffffffff ;  /* 0xffffffff00067882 */ /* 0x000fe20000000000 */
[----:B------:R-:W-:Y:S01]  /*a600*/  BSSY B0, `(.L_x_290) ;  /* 0x00000c1000007945 */ /* 0x000fe20003800000 */
[----:B------:R-:W-:Y:S01]  /*a610*/  USHF.L.U32 UR6, UR6, UR5, URZ ;  /* 0x0000000506067299 */ /* 0x000fe2000800063f */
[C---:B------:R-:W-:Y:S01]  /*a620*/  ISETP.NE.AND P3, PT, R3.reuse, RZ, PT ;  /* 0x000000ff0300720c */ /* 0x040fe20003f65270 */
[----:B------:R-:W-:Y:S01]  /*a630*/  IMAD.MOV.U32 R9, RZ, RZ, 0x1 ;  /* 0x00000001ff097424 */ /* 0x000fe200078e00ff */
[----:B------:R-:W-:Y:S01]  /*a640*/  ISETP.NE.OR P0, PT, R3, RZ, !P0 ;  /* 0x000000ff0300720c */ /* 0x000fe20004705670 */
[----:B------:R-:W-:Y:S01]  /*a650*/  IMAD.MOV.U32 R8, RZ, RZ, 0x1 ;  /* 0x00000001ff087424 */ /* 0x000fe200078e00ff */
[----:B------:R-:W-:Y:S01]  /*a660*/  ULDC UR4, c[0x0][0x600] ;  /* 0x0001800000047ab9 */ /* 0x000fe20000000800 */
[----:B------:R-:W-:Y:S01]  /*a670*/  IMAD.MOV.U32 R0, RZ, RZ, RZ ;  /* 0x000000ffff007224 */ /* 0x000fe200078e00ff */
[----:B------:R-:W-:Y:S01]  /*a680*/  UMOV UR7, 0x1 ;  /* 0x0000000100077882 */ /* 0x000fe20000000000 */
[----:B------:R-:W-:-:S02]  /*a690*/  UIADD3 UR19, UR38, 0x1, URZ ;  /* 0x0000000126137890 */ /* 0x000fc4000fffe03f */
[----:B------:R-:W-:Y:S02]  /*a6a0*/  ULOP3.LUT UR22, UR41, 0x2, URZ, 0xfc, !UPT ;  /* 0x0000000229167892 */ /* 0x000fe4000f8efc3f */
[----:B------:R-:W-:Y:S02]  /*a6b0*/  UIADD3 UR4, UR4, -0x1, URZ ;  /* 0xffffffff04047890 */ /* 0x000fe4000fffe03f */
[----:B------:R-:W-:Y:S02]  /*a6c0*/  USHF.L.U32 UR5, UR7, UR5, URZ ;  /* 0x0000000507057299 */ /* 0x000fe4000800063f */
[----:B------:R-:W-:Y:S01]  /*a6d0*/  ULOP3.LUT UR6, URZ, UR6, URZ, 0x33, !UPT ;  /* 0x000000063f067292 */ /* 0x000fe2000f8e333f */
[----:B------:R-:W-:-:S11]  /*a6e0*/  ULDC.64 UR20, c[0x0][0x198] ;  /* 0x0000660000147ab9 */ /* 0x000fd60000000a00 */
.L_x_302:
[----:B------:R-:W-:-:S03]  /*a6f0*/  UMOV UR7, 0xffffffff ;  /* 0xffffffff00077882 */ /* 0x000fc60000000000 */
[----:B------:R-:W-:Y:S05]  /*a700*/  BRA.DIV UR7, `(.L_x_291) ;  /* 0x0000000e07dc7947 */ /* 0x000fea000b800000 */
[----:B------:R-:W-:-:S13]  /*a710*/  ELECT P6, URZ, PT ;  /* 0x00000000003f782f */ /* 0x000fda00038c0000 */
.L_x_315:
[----:B------:R-:W0:Y:S01]  /*a720*/  LDC R3, c[0x0][0x28c] ;  /* 0x0000a300ff037b82 */ /* 0x000e220000000800 */
[----:B------:R-:W-:Y:S01]  /*a730*/  BSSY B1, `(.L_x_292) ;  /* 0x0000038000017945 */ /* 0x000fe20003800000 */
[----:B0-----:R-:W-:-:S13]  /*a740*/  ISETP.LT.OR P6, PT, R3, 0x1, !P6 ;  /* 0x000000010300780c */ /* 0x001fda00077c1670 */
[----:B------:R-:W-:Y:S05]  /*a750*/  @P6 BRA `(.L_x_293) ;  /* 0x0000000000d46947 */ /* 0x000fea0003800000 */
[----:B------:R-:W-:Y:S02]  /*a760*/  IMAD.SHL.U32 R6, R2, 0x100, RZ ;  /* 0x0000010002067824 */ /* 0x000fe400078e00ff */
[----:B------:R-:W-:Y:S02]  /*a770*/  IMAD.SHL.U32 R18, R18, 0x40, RZ ;  /* 0x0000004012127824 */ /* 0x000fe400078e00ff */
[----:B------:R-:W-:Y:S02]  /*a780*/  IMAD.MOV.U32 R11, RZ, RZ, RZ ;  /* 0x000000ffff0b7224 */ /* 0x000fe400078e00ff */
[----:B------:R-:W-:Y:S02]  /*a790*/  IMAD.U32 R12, RZ, RZ, UR19 ;  /* 0x00000013ff0c7e24 */ /* 0x000fe4000f8e00ff */
[----:B------:R-:W-:Y:S02]  /*a7a0*/  IMAD.MOV.U32 R2, RZ, RZ, R8 ;  /* 0x000000ffff027224 */ /* 0x000fe400078e0008 */
[----:B------:R-:W-:-:S07]  /*a7b0*/  IMAD.MOV.U32 R3, RZ, RZ, R0 ;  /* 0x000000ffff037224 */ /* 0x000fce00078e0000 */
.L_x_297:
[----:B------:R-:W0:Y:S01]  /*a7c0*/  S2R R5, SR_CgaCtaId ;  /* 0x0000000000057919 */ /* 0x000e220000008800 */
[----:B------:R-:W-:-:S04]  /*a7d0*/  MOV R4, 0x400 ;  /* 0x0000040000047802 */ /* 0x000fc80000000f00 */
[----:B0-----:R-:W-:Y:S02]  /*a7e0*/  LEA R10, R5, R4, 0x18 ;  /* 0x00000004050a7211 */ /* 0x001fe400078ec0ff */
[----:B------:R-:W-:Y:S01]  /*a7f0*/  SHF.L.U32 R4, R2, 0x1f, RZ ;  /* 0x0000001f02047819 */ /* 0x000fe200000006ff */
[----:B------:R-:W0:Y:S02]  /*a800*/  @!P3 LDC R5, c[0x0][0x500] ;  /* 0x00014000ff05bb82 */ /* 0x000e240000000800 */
[----:B------:R-:W-:-:S04]  /*a810*/  IMAD R7, R3, 0x8, R10 ;  /* 0x0000000803077824 */ /* 0x000fc800078e020a */
[----:B------:R-:W1:Y:S02]  /*a820*/  SYNCS.PHASECHK.TRANS64.TRYWAIT P1, [R7+URZ+0x20], R4 ;  /* 0x00002004070075a7 */ /* 0x000e64000802017f */
[----:B-1----:R-:W-:Y:S05]  /*a830*/  @!P1 BRA `(.L_x_294) ;  /* 0x0000000c00b09947 */ /* 0x002fea0003800000 */
.L_x_316:
[----:B------:R-:W-:Y:S01]  /*a840*/  UPRMT UR7, UR22, 0x9910, URZ ;  /* 0x0000991016077896 */ /* 0x000fe2000800003f */
[----:B0-----:R0:W-:Y:S03]  /*a850*/  @!P3 SYNCS.ARRIVE.TRANS64 RZ, [R7+URZ], R5 ;  /* 0x0000000507ffb9a7 */ /* 0x0011e6000800003f */
[----:B------:R-:W-:-:S06]  /*a860*/  UISETP.NE.AND UP0, UPT, UR7, 0x2, UPT ;  /* 0x000000020700788c */ /* 0x000fcc000bf05270 */
[----:B------:R-:W-:-:S13]  /*a870*/  PLOP3.LUT P1, PT, PT, PT, UP0, 0x80, 0x0 ;  /* 0x000000000000781c */ /* 0x000fda0003f2f008 */
[----:B0-----:R-:W-:Y:S05]  /*a880*/  @P1 BRA `(.L_x_295) ;  /* 0x0000000000041947 */ /* 0x001fea0003800000 */
[----:B------:R-:W-:Y:S01]  /*a890*/  BPT.TRAP 0x1 ;  /* 0x000000040000795c */ /* 0x000fe20000300000 */
.L_x_295:
[----:B------:R-:W-:Y:S05]  /*a8a0*/  @P0 BRA `(.L_x_296) ;  /* 0x0000000000040947 */ /* 0x000fea0003800000 */
[----:B------:R-:W-:Y:S01]  /*a8b0*/  BPT.TRAP 0x1 ;  /* 0x000000040000795c */ /* 0x000fe20000300000 */
.L_x_296:
[--C-:B-1----:R-:W-:Y:S01]  /*a8c0*/  IMAD R4, R3, 0x2000, R10.reuse ;  /* 0x0000200003047824 */ /* 0x102fe200078e020a */
[----:B------:R-:W-:Y:S01]  /*a8d0*/  R2UR UR9, R7 ;  /* 0x00000000070972ca */ /* 0x000fe200000e0000 */
[C---:B------:R-:W-:Y:S01]  /*a8e0*/  IMAD R10, R3.reuse, 0x8000, R10 ;  /* 0x00008000030a7824 */ /* 0x040fe200078e020a */
[----:B------:R-:W-:Y:S01]  /*a8f0*/  UIADD3 UR14, UP0, UR20, 0xf0, URZ ;  /* 0x000000f0140e7890 */ /* 0x000fe2000ff1e03f */
[----:B------:R-:W-:Y:S01]  /*a900*/  VIADD R12, R12, 0xffffffff ;  /* 0xffffffff0c0c7836 */ /* 0x000fe20000000000 */
[----:B------:R-:W-:Y:S01]  /*a910*/  R2UR UR7, R4 ;  /* 0x00000000040772ca */ /* 0x000fe200000e0000 */
[----:B------:R-:W-:Y:S01]  /*a920*/  UIADD3 UR24, UP1, UR20, 0x1f0, URZ ;  /* 0x000001f014187890 */ /* 0x000fe2000ff3e03f */
[----:B------:R-:W-:Y:S01]  /*a930*/  R2UR UR8, R10 ;  /* 0x000000000a0872ca */ /* 0x000fe200000e0000 */
[----:B------:R-:W-:Y:S01]  /*a940*/  UIADD3.X UR15, URZ, UR21, URZ, UP0, !UPT ;  /* 0x000000153f0f7290 */ /* 0x000fe200087fe43f */
[----:B------:R-:W-:Y:S01]  /*a950*/  R2UR UR11, R18 ;  /* 0x00000000120b72ca */ /* 0x000fe200000e0000 */
[----:B------:R-:W-:Y:S01]  /*a960*/  VIADD R3, R3, 0x1 ;  /* 0x0000000103037836 */ /* 0x000fe20000000000 */
[----:B------:R-:W-:Y:S01]  /*a970*/  R2UR UR10, R11 ;  /* 0x000000000b0a72ca */ /* 0x000fe200000e0000 */
[----:B------:R-:W-:Y:S01]  /*a980*/  UIADD3.X UR25, URZ, UR21, URZ, UP1, !UPT ;  /* 0x000000153f197290 */ /* 0x000fe20008ffe43f */
[----:B------:R-:W-:Y:S01]  /*a990*/  R2UR UR12, R19 ;  /* 0x00000000130c72ca */ /* 0x000fe200000e0000 */
[----:B------:R-:W-:Y:S01]  /*a9a0*/  UMOV UR16, 0x0 ;  /* 0x0000000000107882 */ /* 0x000fe20000000000 */
[----:B------:R-:W-:Y:S01]  /*a9b0*/  R2UR UR18, R6 ;  /* 0x00000000061272ca */ /* 0x000fe200000e0000 */
[----:B------:R-:W-:Y:S01]  /*a9c0*/  UMOV UR17, 0x10000000 ;  /* 0x1000000000117882 */ /* 0x000fe20000000000 */
[----:B------:R-:W-:Y:S01]  /*a9d0*/  ISETP.GT.AND P2, PT, R12, 0x1, PT ;  /* 0x000000010c00780c */ /* 0x000fe20003f44270 */
[----:B------:R-:W-:Y:S01]  /*a9e0*/  UIADD3 UR7, UR7, 0x180, URZ ;  /* 0x0000018007077890 */ /* 0x000fe2000fffe03f */
[----:B------:R-:W-:Y:S01]  /*a9f0*/  ISETP.NE.AND P1, PT, R3, 0x4, PT ;  /* 0x000000040300780c */ /* 0x000fe20003f25270 */
[----:B------:R-:W-:Y:S01]  /*aa00*/  UIADD3 UR13, UR8, 0x8180, URZ ;  /* 0x00008180080d7890 */ /* 0x000fe2000fffe03f */
[----:B------:R-:W-:-:S02]  /*aa10*/  VIADD R11, R11, 0x40 ;  /* 0x000000400b0b7836 */ /* 0x000fc40000000000 */
[----:B------:R-:W-:Y:S02]  /*aa20*/  SEL R5, RZ, 0x1, P1 ;  /* 0x00000001ff057807 */ /* 0x000fe40000800000 */
[----:B------:R-:W-:Y:S01]  /*aa30*/  UMOV UR8, UR7 ;  /* 0x0000000700087c82 */ /* 0x000fe20008000000 */
[----:B------:R-:W-:Y:S01]  /*aa40*/  SEL R3, R3, RZ, P1 ;  /* 0x000000ff03037207 */ /* 0x000fe20000800000 */
[----:B------:R0:W-:Y:S01]  /*aa50*/  UTMALDG.3D [UR8], [UR14], desc[UR16] ;  /* 0x000010080e0075b4 */ /* 0x0001e20008011000 */
[----:B------:R-:W-:Y:S01]  /*aa60*/  LOP3.LUT R2, R2, R5, RZ, 0x3c, !PT ;  /* 0x0000000502027212 */ /* 0x000fe200078e3cff */
[----:B0-----:R-:W-:Y:S01]  /*aa70*/  UMOV UR8, UR13 ;  /* 0x0000000d00087c82 */ /* 0x001fe20008000000 */
[----:B------:R-:W-:Y:S02]  /*aa80*/  UMOV UR11, UR18 ;  /* 0x00000012000b7c82 */ /* 0x000fe40008000000 */
[----:B------:R0:W-:Y:S02]  /*aa90*/  UTMALDG.3D [UR8], [UR24], desc[UR16] ;  /* 0x00001008180075b4 */ /* 0x0001e40008011000 */
[----:B0-----:R-:W-:Y:S05]  /*aaa0*/  @P2 BRA `(.L_x_297) ;  /* 0xfffffffc00442947 */ /* 0x001fea000383ffff */
.L_x_293:
[----:B------:R-:W-:Y:S05]  /*aab0*/  BSYNC B1 ;  /* 0x0000000000017941 */ /* 0x000fea0003800000 */
.L_x_292:
[----:B------:R-:W-:Y:S01]  /*aac0*/  LOP3.LUT P4, RZ, R9, 0xff, RZ, 0xc0, !PT ;  /* 0x000000ff09ff7812 */ /* 0x000fe2000788c0ff */
[----:B------:R-:W-:Y:S01]  /*aad0*/  VIADD R0, R0, UR38 ;  /* 0x0000002600007c36 */ /* 0x000fe20008000000 */
[----:B------:R-:W-:Y:S01]  /*aae0*/  ULDC.64 UR8, c[0x0][0x650] ;  /* 0x0001940000087ab9 */ /* 0x000fe20000000a00 */
[----:B------:R-:W-:Y:S01]  /*aaf0*/  BSSY B1, `(.L_x_298) ;  /* 0x000006f000017945 */ /* 0x000fe20003800000 */
[----:B------:R-:W-:Y:S01]  /*ab00*/  IMAD.MOV.U32 R18, RZ, RZ, -0x1 ;  /* 0xffffffffff127424 */ /* 0x000fe200078e00ff */
[----:B------:R-:W-:Y:S01]  /*ab10*/  PRMT R9, RZ, 0x7610, R9 ;  /* 0x00007610ff097816 */ /* 0x000fe20000000009 */
[----:B------:R-:W-:Y:S01]  /*ab20*/  IMAD.MOV.U32 R19, RZ, RZ, -0x1 ;  /* 0xffffffffff137424 */ /* 0x000fe200078e00ff */
[C---:B------:R-:W-:Y:S02]  /*ab30*/  ISETP.GT.U32.AND P1, PT, R0.reuse, 0x3, PT ;  /* 0x000000030000780c */ /* 0x040fe40003f24070 */
[----:B------:R-:W-:Y:S02]  /*ab40*/  SHF.R.U32.HI R2, RZ, 0x2, R0 ;  /* 0x00000002ff027819 */ /* 0x000fe40000011600 */
[----:B------:R-:W-:-:S02]  /*ab50*/  LOP3.LUT R0, R0, 0x3, RZ, 0xc0, !PT ;  /* 0x0000000300007812 */ /* 0x000fc400078ec0ff */
[----:B------:R-:W0:Y:S01]  /*ab60*/  @P4 S2R R4, SR_CgaCtaId ;  /* 0x0000000000044919 */ /* 0x000e220000008800 */
[----:B------:R-:W-:Y:S02]  /*ab70*/  @P4 MOV R3, 0x400 ;  /* 0x0000040000034802 */ /* 0x000fe40000000f00 */
[----:B------:R-:W-:-:S04]  /*ab80*/  LOP3.LUT R2, R2, 0x1, RZ, 0xc0, !PT ;  /* 0x0000000102027812 */ /* 0x000fc800078ec0ff */
[----:B------:R-:W-:Y:S02]  /*ab90*/  ISETP.NE.U32.AND P2, PT, R2, 0x1, PT ;  /* 0x000000010200780c */ /* 0x000fe40003f45070 */
[----:B0-----:R-:W-:Y:S01]  /*aba0*/  @P4 LEA R3, R4, R3, 0x18 ;  /* 0x0000000304034211 */ /* 0x001fe200078ec0ff */
[----:B------:R-:W-:-:S03]  /*abb0*/  IMAD.U32 R4, RZ, RZ, UR38 ;  /* 0x00000026ff047e24 */ /* 0x000fc6000f8e00ff */
[----:B------:R0:W-:Y:S01]  /*abc0*/  @P4 SYNCS.ARRIVE.TRANS64.A1T0 RZ, [R3+URZ+0x78], RZ ;  /* 0x000078ff03ff49a7 */ /* 0x0001e2000810003f */
[----:B------:R-:W-:Y:S02]  /*abd0*/  IADD3 R16, P4, R16, UR36, RZ ;  /* 0x0000002410107c10 */ /* 0x000fe4000ff9e0ff */
[----:B------:R-:W-:Y:S02]  /*abe0*/  ISETP.LT.U32.AND P1, PT, R4, 0x4, P1 ;  /* 0x000000040400780c */ /* 0x000fe40000f21070 */
[----:B------:R-:W-:Y:S02]  /*abf0*/  IADD3.X R17, R17, UR40, RZ, P4, !PT ;  /* 0x0000002811117c10 */ /* 0x000fe4000a7fe4ff */
[----:B------:R-:W-:Y:S02]  /*ac00*/  ISETP.GE.U32.AND P4, PT, R16, UR8, PT ;  /* 0x0000000810007c0c */ /* 0x000fe4000bf86070 */
[----:B0-----:R-:W-:Y:S02]  /*ac10*/  SEL R3, RZ, 0x1, !P1 ;  /* 0x00000001ff037807 */ /* 0x001fe40004800000 */
[----:B------:R-:W-:-:S02]  /*ac20*/  ISETP.GE.U32.AND.EX P1, PT, R17, UR9, PT, P4 ;  /* 0x0000000911007c0c */ /* 0x000fc4000bf26140 */
[----:B------:R-:W-:-:S04]  /*ac30*/  ISETP.GT.U32.AND P2, PT, R4, 0x3, !P2 ;  /* 0x000000030400780c */ /* 0x000fc80005744070 */
[----:B------:R-:W-:-:S04]  /*ac40*/  SEL R2, RZ, 0x1, !P2 ;  /* 0x00000001ff027807 */ /* 0x000fc80005000000 */
[--C-:B------:R-:W-:Y:S01]  /*ac50*/  LOP3.LUT R8, R2, R8, R3.reuse, 0x96, !PT ;  /* 0x0000000802087212 */ /* 0x100fe200078e9603 */
[----:B------:R-:W-:Y:S01]  /*ac60*/  IMAD.MOV.U32 R2, RZ, RZ, -0x1 ;  /* 0xffffffffff027424 */ /* 0x000fe200078e00ff */
[----:B------:R-:W-:Y:S01]  /*ac70*/  PRMT R3, RZ, 0x7610, R3 ;  /* 0x00007610ff037816 */ /* 0x000fe20000000003 */
[----:B------:R-:W-:Y:S06]  /*ac80*/  @P1 BRA `(.L_x_299) ;  /* 0x0000000400541947 */ /* 0x000fec0003800000 */
[----:B------:R-:W0:Y:S01]  /*ac90*/  S2UR UR7, SR_CTAID.X ;  /* 0x00000000000779c3 */ /* 0x000e220000002500 */
[----:B------:R-:W-:Y:S01]  /*aca0*/  ULDC.64 UR8, c[0x0][0x628] ;  /* 0x00018a0000087ab9 */ /* 0x000fe20000000a00 */
[----:B------:R-:W-:Y:S01]  /*acb0*/  ULDC UR10, c[0x0][0x150] ;  /* 0x00005400000a7ab9 */ /* 0x000fe20000000800 */
[----:B------:R-:W-:Y:S01]  /*acc0*/  ISETP.NE.U32.AND P1, PT, RZ, UR8, PT ;  /* 0x00000008ff007c0c */ /* 0x000fe2000bf25070 */
[----:B------:R-:W-:Y:S01]  /*acd0*/  ULDC UR11, c[0x0][0x630] ;  /* 0x00018c00000b7ab9 */ /* 0x000fe20000000800 */
[----:B------:R-:W-:Y:S01]  /*ace0*/  ULDC UR13, c[0x0][0x154] ;  /* 0x00005500000d7ab9 */ /* 0x000fe20000000800 */
[----:B------:R-:W-:Y:S01]  /*acf0*/  IMAD.MOV.U32 R2, RZ, RZ, R16 ;  /* 0x000000ffff027224 */ /* 0x000fe200078e0010 */
[----:B------:R-:W-:Y:S01]  /*ad00*/  ISETP.NE.AND.EX P1, PT, RZ, UR9, PT, P1 ;  /* 0x00000009ff007c0c */ /* 0x000fe2000bf25310 */
[----:B------:R-:W1:Y:S01]  /*ad10*/  S2UR UR12, SR_CTAID.Y ;  /* 0x00000000000c79c3 */ /* 0x000e620000002600 */
[----:B0-----:R-:W-:-:S05]  /*ad20*/  I2FP.F32.U32 R3, UR7 ;  /* 0x0000000700037c45 */ /* 0x001fca0008201000 */
[----:B------:R-:W-:Y:S01]  /*ad30*/  FMUL R10, R3, UR10 ;  /* 0x0000000a030a7c20 */ /* 0x000fe20008400000 */
[----:B------:R-:W-:-:S05]  /*ad40*/  IMAD.MOV.U32 R3, RZ, RZ, R17 ;  /* 0x000000ffff037224 */ /* 0x000fca00078e0011 */
[----:B------:R-:W-:Y:S05]  /*ad50*/  @!P1 BRA `(.L_x_300) ;  /* 0x0000000000289947 */ /* 0x000fea0003800000 */
[----:B------:R-:W-:Y:S02]  /*ad60*/  ULDC UR10, c[0x0][0x634] ;  /* 0x00018d00000a7ab9 */ /* 0x000fe40000000800 */
[----:B------:R-:W-:-:S05]  /*ad70*/  IADD3 R7, P1, R16, UR10, RZ ;  /* 0x0000000a10077c10 */ /* 0x000fca000ff3e0ff */
[----:B------:R-:W-:-:S04]  /*ad80*/  IMAD.X R11, RZ, RZ, R17, P1 ;  /* 0x000000ffff0b7224 */ /* 0x000fc800008e0611 */
[----:B------:R-:W-:-:S04]  /*ad90*/  IMAD.WIDE.U32 R4, R11, UR8, RZ ;  /* 0x000000080b047c25 */ /* 0x000fc8000f8e00ff */
[----:B------:R-:W-:-:S04]  /*ada0*/  IMAD.WIDE.U32 R4, P1, R7, UR9, R4 ;  /* 0x0000000907047c25 */ /* 0x000fc8000f820004 */
[----:B------:R-:W-:-:S04]  /*adb0*/  IMAD.WIDE.U32 R6, R7, UR8, RZ ;  /* 0x0000000807067c25 */ /* 0x000fc8000f8e00ff */
[----:B------:R-:W-:Y:S01]  /*adc0*/  IMAD.X R3, RZ, RZ, RZ, P1 ;  /* 0x000000ffff037224 */ /* 0x000fe200008e06ff */
[----:B------:R-:W-:Y:S01]  /*add0*/  IADD3 RZ, P1, R7, R4, RZ ;  /* 0x0000000407ff7210 */ /* 0x000fe20007f3e0ff */
[----:B------:R-:W-:-:S04]  /*ade0*/  IMAD.MOV.U32 R2, RZ, RZ, R5 ;  /* 0x000000ffff027224 */ /* 0x000fc800078e0005 */
[----:B------:R-:W-:-:S08]  /*adf0*/  IMAD.WIDE.U32.X R2, R11, UR9, R2, P1 ;  /* 0x000000090b027c25 */ /* 0x000fd000088e0402 */
.L_x_300:
[--C-:B------:R-:W-:Y:S01]  /*ae00*/  SHF.R.U64 R19, R2, UR11, R3.reuse ;  /* 0x0000000b02137c19 */ /* 0x100fe20008001203 */
[----:B------:R-:W0:Y:S01]  /*ae10*/  F2I.U32.TRUNC.NTZ R10, R10 ;  /* 0x0000000a000a7305 */ /* 0x000e22000020f000 */
[----:B------:R-:W-:Y:S01]  /*ae20*/  SHF.R.U32.HI R2, RZ, UR11, R3 ;  /* 0x0000000bff027c19 */ /* 0x000fe20008011603 */
[----:B------:R-:W-:Y:S01]  /*ae30*/  ULDC.64 UR8, c[0x0][0x620] ;  /* 0x0001880000087ab9 */ /* 0x000fe20000000a00 */
[----:B------:R-:W-:Y:S01]  /*ae40*/  IADD3 R5, P1, RZ, -R19, RZ ;  /* 0x80000013ff057210 */ /* 0x000fe20007f3e0ff */
[----:B------:R-:W-:Y:S01]  /*ae50*/  ULDC.64 UR14, c[0x0][0x640] ;  /* 0x00019000000e7ab9 */ /* 0x000fe20000000a00 */
[----:B-1----:R-:W-:Y:S01]  /*ae60*/  I2FP.F32.U32 R4, UR12 ;  /* 0x0000000c00047c45 */ /* 0x002fe20008201000 */
[----:B------:R-:W1:Y:S01]  /*ae70*/  LDC R15, c[0x0][0x610] ;  /* 0x00018400ff0f7b82 */ /* 0x000e620000000800 */
[----:B------:R-:W-:Y:S01]  /*ae80*/  ULDC UR11, c[0x0][0x658] ;  /* 0x00019600000b7ab9 */ /* 0x000fe20000000800 */
[----:B------:R-:W-:Y:S01]  /*ae90*/  IMAD.X R2, RZ, RZ, ~R2, P1 ;  /* 0x000000ffff027224 */ /* 0x000fe200008e0e02 */
[----:B------:R-:W-:Y:S01]  /*aea0*/  ISETP.NE.U32.AND P1, PT, RZ, UR14, PT ;  /* 0x0000000eff007c0c */ /* 0x000fe2000bf25070 */
[----:B------:R-:W-:Y:S01]  /*aeb0*/  FMUL R6, R4, UR13 ;  /* 0x0000000d04067c20 */ /* 0x000fe20008400000 */
[----:B------:R-:W-:Y:S01]  /*aec0*/  ULDC UR13, c[0x0][0x648] ;  /* 0x00019200000d7ab9 */ /* 0x000fe20000000800 */
[----:B------:R-:W-:Y:S01]  /*aed0*/  IMAD R4, R2, UR8, RZ ;  /* 0x0000000802047c24 */ /* 0x000fe2000f8e02ff */
[----:B------:R-:W-:Y:S01]  /*aee0*/  ISETP.NE.AND.EX P1, PT, RZ, UR15, PT, P1 ;  /* 0x0000000fff007c0c */ /* 0x000fe2000bf25310 */
[C---:B------:R-:W-:Y:S01]  /*aef0*/  IMAD.WIDE.U32 R2, R5.reuse, UR8, R16 ;  /* 0x0000000805027c25 */ /* 0x040fe2000f8e0010 */
[----:B0-----:R-:W-:Y:S01]  /*af00*/  R2UR UR8, R10 ;  /* 0x000000000a0872ca */ /* 0x001fe200000e0000 */
[----:B------:R-:W0:Y:S02]  /*af10*/  F2I.U32.TRUNC.NTZ R6, R6 ;  /* 0x0000000600067305 */ /* 0x000e24000020f000 */
[----:B------:R-:W-:Y:S01]  /*af20*/  IMAD R5, R5, UR9, R4 ;  /* 0x0000000905057c24 */ /* 0x000fe2000f8e0204 */
[----:B------:R-:W-:-:S03]  /*af30*/  ULDC UR9, c[0x0][0x618] ;  /* 0x0001860000097ab9 */ /* 0x000fc60000000800 */
[----:B------:R-:W-:-:S05]  /*af40*/  IMAD.IADD R3, R3, 0x1, R5 ;  /* 0x0000000103037824 */ /* 0x000fca00078e0205 */
[--C-:B------:R-:W-:Y:S02]  /*af50*/  SHF.R.U64 R10, R2, UR9, R3.reuse ;  /* 0x00000009020a7c19 */ /* 0x100fe40008001203 */
[----:B------:R-:W-:Y:S01]  /*af60*/  SHF.R.U32.HI R3, RZ, UR9, R3 ;  /* 0x00000009ff037c19 */ /* 0x000fe20008011603 */
[----:B------:R-:W-:Y:S01]  /*af70*/  ULDC UR9, c[0x0][0x608] ;  /* 0x0001820000097ab9 */ /* 0x000fe20000000800 */
[----:B0-----:R-:W-:Y:S02]  /*af80*/  R2UR UR10, R6 ;  /* 0x00000000060a72ca */ /* 0x001fe400000e0000 */
[--C-:B------:R-:W-:Y:S02]  /*af90*/  SHF.R.U64 R12, R10, UR9, R3.reuse ;  /* 0x000000090a0c7c19 */ /* 0x100fe40008001203 */
[----:B------:R-:W-:Y:S01]  /*afa0*/  SHF.R.U32.HI R3, RZ, UR9, R3 ;  /* 0x00000009ff037c19 */ /* 0x000fe20008011603 */
[----:B------:R-:W-:-:S03]  /*afb0*/  UIADD3 UR9, -UR8, URZ, URZ ;  /* 0x0000003f08097290 */ /* 0x000fc6000fffe13f */
[--C-:B------:R-:W-:Y:S01]  /*afc0*/  SHF.R.U64 R13, R12, UR11, R3.reuse ;  /* 0x0000000b0c0d7c19 */ /* 0x100fe20008001203 */
[----:B------:R-:W-:Y:S01]  /*afd0*/  ULDC UR8, c[0x0][0x144] ;  /* 0x0000510000087ab9 */ /* 0x000fe20000000800 */
[----:B------:R-:W-:-:S03]  /*afe0*/  SHF.R.U32.HI R3, RZ, UR11, R3 ;  /* 0x0000000bff037c19 */ /* 0x000fc60008011603 */
[----:B------:R-:W-:Y:S01]  /*aff0*/  IMAD.MOV.U32 R2, RZ, RZ, R13 ;  /* 0x000000ffff027224 */ /* 0x000fe200078e000d */
[----:B------:R-:W-:Y:S06]  /*b000*/  @!P1 BRA `(.L_x_301) ;  /* 0x0000000000289947 */ /* 0x000fec0003800000 */
        /* <DEDUP_REMOVED lines=10> */
.L_x_301:
[----:B------:R-:W-:Y:S01]  /*b0b0*/  UISETP.NE.AND UP0, UPT, UR39, URZ, UPT ;  /* 0x0000003f2700728c */ /* 0x000fe2000bf05270 */
[----:B------:R-:W-:Y:S01]  /*b0c0*/  SHF.R.U64 R3, R2, UR13, R3 ;  /* 0x0000000d02037c19 */ /* 0x000fe20008001203 */
[----:B------:R-:W-:Y:S01]  /*b0d0*/  UIADD3 UR10, -UR10, URZ, URZ ;  /* 0x0000003f0a0a7290 */ /* 0x000fe2000fffe13f */
[----:B------:R-:W-:Y:S01]  /*b0e0*/  LOP3.LUT R2, R12, UR6, RZ, 0xc0, !PT ;  /* 0x000000060c027c12 */ /* 0x000fe2000f8ec0ff */
[----:B------:R-:W-:Y:S01]  /*b0f0*/  UIMAD UR7, UR8, UR9, UR7 ;  /* 0x00000009080772a4 */ /* 0x000fe2000f8e0207 */
[----:B------:R-:W-:Y:S01]  /*b100*/  LOP3.LUT R5, R10, UR4, RZ, 0xc0, !PT ;  /* 0x000000040a057c12 */ /* 0x000fe2000f8ec0ff */
[----:B------:R-:W-:Y:S01]  /*b110*/  IMAD.MOV R4, RZ, RZ, -R3 ;  /* 0x000000ffff047224 */ /* 0x000fe200078e0a03 */
[----:B------:R-:W-:Y:S01]  /*b120*/  ULDC UR8, c[0x0][0x148] ;  /* 0x0000520000087ab9 */ /* 0x000fe20000000800 */
[----:B------:R-:W-:Y:S01]  /*b130*/  IMAD R18, R3, UR5, R2 ;  /* 0x0000000503127c24 */ /* 0x000fe2000f8e0202 */
[----:B------:R-:W-:Y:S01]  /*b140*/  PLOP3.LUT P1, PT, PT, PT, UP0, 0x80, 0x0 ;  /* 0x000000000000781c */ /* 0x000fe20003f2f008 */
[----:B------:R-:W-:Y:S01]  /*b150*/  IMAD.MOV.U32 R3, RZ, RZ, 0x1 ;  /* 0x00000001ff037424 */ /* 0x000fe200078e00ff */
[----:B------:R-:W-:-:S03]  /*b160*/  @UP0 UIMAD UR7, UR8, UR10, UR12 ;  /* 0x0000000a080702a4 */ /* 0x000fc6000f8e020c */
[----:B------:R-:W-:Y:S02]  /*b170*/  ULDC UR8, c[0x0][0x638] ;  /* 0x00018e0000087ab9 */ /* 0x000fe40000000800 */
[----:B------:R-:W-:Y:S02]  /*b180*/  IMAD R2, R4, UR8, R13 ;  /* 0x0000000804027c24 */ /* 0x000fe4000f8e020d */
[----:B-1----:R-:W-:Y:S01]  /*b190*/  IMAD R18, R18, R15, UR7 ;  /* 0x0000000712127e24 */ /* 0x002fe2000f8e020f */
[----:B------:R-:W-:Y:S02]  /*b1a0*/  ULDC UR7, c[0x0][0x600] ;  /* 0x0001800000077ab9 */ /* 0x000fe40000000800 */
[----:B------:R-:W-:-:S05]  /*b1b0*/  IMAD R5, R2, UR7, R5 ;  /* 0x0000000702057c24 */ /* 0x000fca000f8e0205 */
[----:B------:R-:W-:Y:S02]  /*b1c0*/  SEL R2, R5, R18, !P1 ;  /* 0x0000001205027207 */ /* 0x000fe40004800000 */
[----:B------:R-:W-:-:S07]  /*b1d0*/  SEL R18, R18, R5, !P1 ;  /* 0x0000000512127207 */ /* 0x000fce0004800000 */
.L_x_299:
[----:B------:R-:W-:Y:S05]  /*b1e0*/  BSYNC B1 ;  /* 0x0000000000017941 */ /* 0x000fea0003800000 */
.L_x_298:
[----:B------:R-:W-:-:S13]  /*b1f0*/  LOP3.LUT P1, RZ, R3, 0xff, RZ, 0xc0, !PT ;  /* 0x000000ff03ff7812 */ /* 0x000fda000782c0ff */
[----:B------:R-:W-:Y:S05]  /*b200*/  @P1 BRA `(.L_x_302) ;  /* 0xfffffff400381947 */ /* 0x000fea000383ffff */
[----:B------:R-:W-:Y:S05]  /*b210*/  BSYNC B0 ;  /* 0x0000000000007941 */ /* 0x000fea0003800000 */
.L_x_290:
[----:B------:R-:W-:-:S03]  /*b220*/  UMOV UR7, 0xffffffff ;  /* 0xffffffff00077882 */ /* 0x000fc60000000000 */
[----:B------:R-:W-:Y:S05]  /*b230*/  BRA.DIV UR7, `(.L_x_303) ;  /* 0x0000000607447947 */ /* 0x000fea000b800000 */
[----:B------:R-:W-:-:S13]  /*b240*/  ELECT P6, URZ, PT ;  /* 0x00000000003f782f */ /* 0x000fda00038c0000 */
.L_x_319:
[----:B------:R-:W-:Y:S04]  /*b250*/  BSSY B0, `(.L_x_304) ;  /* 0x000002c000007945 */ /* 0x000fe80003800000 */
[----:B------:R-:W-:Y:S05]  /*b260*/  @!P6 BRA `(.L_x_305) ;  /* 0x0000000000a8e947 */ /* 0x000fea0003800000 */
[----:B------:R-:W-:-:S04]  /*b270*/  ULOP3.LUT UR7, UR41, 0x2, URZ, 0xfc, !UPT ;  /* 0x0000000229077892 */ /* 0x000fc8000f8efc3f */
[----:B------:R-:W-:-:S06]  /*b280*/  UISETP.NE.AND UP0, UPT, UR7, 0x3, UPT ;  /* 0x000000030700788c */ /* 0x000fcc000bf05270 */
[----:B------:R-:W-:-:S13]  /*b290*/  PLOP3.LUT P0, PT, PT, PT, UP0, 0x80, 0x0 ;  /* 0x000000000000781c */ /* 0x000fda0003f0f008 */
[----:B------:R-:W-:Y:S05]  /*b2a0*/  @!P0 BRA `(.L_x_306) ;  /* 0x0000000000048947 */ /* 0x000fea0003800000 */
[----:B------:R-:W-:Y:S01]  /*b2b0*/  BPT.TRAP 0x1 ;  /* 0x000000040000795c */ /* 0x000fe20000300000 */
.L_x_306:
[----:B------:R-:W0:Y:S01]  /*b2c0*/  S2R R3, SR_CgaCtaId ;  /* 0x0000000000037919 */ /* 0x000e220000008800 */
[----:B------:R-:W-:-:S04]  /*b2d0*/  MOV R2, 0x400 ;  /* 0x0000040000027802 */ /* 0x000fc80000000f00 */
[----:B0-----:R-:W-:Y:S02]  /*b2e0*/  LEA R3, R3, R2, 0x18 ;  /* 0x0000000203037211 */ /* 0x001fe400078ec0ff */
[----:B------:R-:W-:-:S03]  /*b2f0*/  SHF.L.U32 R2, R8, 0x1f, RZ ;  /* 0x0000001f08027819 */ /* 0x000fc600000006ff */
[----:B------:R-:W-:-:S04]  /*b300*/  VIADD R3, R3, 0x20 ;  /* 0x0000002003037836 */ /* 0x000fc80000000000 */
[C---:B------:R-:W-:Y:S02]  /*b310*/  IMAD R7, R0.reuse, 0x8, R3 ;  /* 0x0000000800077824 */ /* 0x040fe400078e0203 */
[----:B------:R-:W-:Y:S02]  /*b320*/  VIADD R0, R0, 0x1 ;  /* 0x0000000100007836 */ /* 0x000fe40000000000 */
[----:B------:R-:W0:Y:S03]  /*b330*/  SYNCS.PHASECHK.TRANS64.TRYWAIT P0, [R7+URZ], R2 ;  /* 0x00000002070075a7 */ /* 0x000e26000800017f */
[----:B------:R-:W-:-:S04]  /*b340*/  ISETP.NE.AND P1, PT, R0, 0x4, PT ;  /* 0x000000040000780c */ /* 0x000fc80003f25270 */
[----:B------:R-:W-:Y:S02]  /*b350*/  SEL R5, RZ, 0x1, P1 ;  /* 0x00000001ff057807 */ /* 0x000fe40000800000 */
[----:B------:R-:W-:Y:S02]  /*b360*/  SEL R0, R0, RZ, P1 ;  /* 0x000000ff00007207 */ /* 0x000fe40000800000 */
[----:B------:R-:W-:-:S03]  /*b370*/  LOP3.LUT R5, R8, R5, RZ, 0x3c, !PT ;  /* 0x0000000508057212 */ /* 0x000fc600078e3cff */
[----:B------:R-:W-:Y:S01]  /*b380*/  IMAD R9, R0, 0x8, R3 ;  /* 0x0000000800097824 */ /* 0x000fe200078e0203 */
[----:B------:R-:W-:Y:S01]  /*b390*/  SHF.L.U32 R4, R5, 0x1f, RZ ;  /* 0x0000001f05047819 */ /* 0x000fe200000006ff */
[----:B0-----:R-:W-:Y:S06]  /*b3a0*/  @!P0 BRA `(.L_x_307) ;  /* 0x0000000400088947 */ /* 0x001fec0003800000 */
.L_x_320:
[----:B------:R-:W1:Y:S01]  /*b3b0*/  SYNCS.PHASECHK.TRANS64.TRYWAIT P0, [R9+URZ], R4 ;  /* 0x00000004090075a7 */ /* 0x000e62000800017f */
[----:B------:R-:W-:-:S05]  /*b3c0*/  VIADD R0, R0, 0x1 ;  /* 0x0000000100007836 */ /* 0x000fca0000000000 */
[----:B------:R-:W-:-:S04]  /*b3d0*/  ISETP.NE.AND P1, PT, R0, 0x4, PT ;  /* 0x000000040000780c */ /* 0x000fc80003f25270 */
[----:B0-----:R-:W-:Y:S02]  /*b3e0*/  SEL R2, RZ, 0x1, P1 ;  /* 0x00000001ff027807 */ /* 0x001fe40000800000 */
[----:B------:R-:W-:Y:S02]  /*b3f0*/  SEL R0, R0, RZ, P1 ;  /* 0x000000ff00007207 */ /* 0x000fe40000800000 */
[----:B------:R-:W-:-:S03]  /*b400*/  LOP3.LUT R7, R5, R2, RZ, 0x3c, !PT ;  /* 0x0000000205077212 */ /* 0x000fc600078e3cff */
[----:B------:R-:W-:Y:S01]  /*b410*/  IMAD R6, R0, 0x8, R3 ;  /* 0x0000000800067824 */ /* 0x000fe200078e0203 */
[----:B------:R-:W-:Y:S01]  /*b420*/  SHF.L.U32 R5, R7, 0x1f, RZ ;  /* 0x0000001f07057819 */ /* 0x000fe200000006ff */
[----:B-1----:R-:W-:Y:S06]  /*b430*/  @!P0 BRA `(.L_x_308) ;  /* 0x0000000000f88947 */ /* 0x002fec0003800000 */
.L_x_321:
[----:B------:R-:W1:Y:S01]  /*b440*/  SYNCS.PHASECHK.TRANS64.TRYWAIT P0, [R6+URZ], R5 ;  /* 0x00000005060075a7 */ /* 0x000e62000800017f */
[----:B------:R-:W-:-:S05]  /*b450*/  VIADD R0, R0, 0x1 ;  /* 0x0000000100007836 */ /* 0x000fca0000000000 */
[----:B------:R-:W-:-:S04]  /*b460*/  ISETP.NE.AND P1, PT, R0, 0x4, PT ;  /* 0x000000040000780c */ /* 0x000fc80003f25270 */
[----:B------:R-:W-:Y:S02]  /*b470*/  SEL R2, RZ, 0x1, P1 ;  /* 0x00000001ff027807 */ /* 0x000fe40000800000 */
[----:B------:R-:W-:Y:S02]  /*b480*/  SEL R0, R0, RZ, P1 ;  /* 0x000000ff00007207 */ /* 0x000fe40000800000 */
[----:B------:R-:W-:Y:S01]  /*b490*/  LOP3.LUT R2, R7, R2, RZ, 0x3c, !PT ;  /* 0x0000000207027212 */ /* 0x000fe200078e3cff */
[----:B-1----:R-:W-:Y:S06]  /*b4a0*/  @!P0 BRA `(.L_x_309) ;  /* 0x0000000000f08947 */ /* 0x002fec0003800000 */
.L_x_322:
[----:B------:R-:W-:Y:S01]  /*b4b0*/  IMAD R3, R0, 0x8, R3 ;  /* 0x0000000800037824 */ /* 0x000fe200078e0203 */
[----:B------:R-:W-:-:S07]  /*b4c0*/  SHF.L.U32 R0, R2, 0x1f, RZ ;  /* 0x0000001f02007819 */ /* 0x000fce00000006ff */
.L_x_310:
[----:B--2---:R2:W3:Y:S02]  /*b4d0*/  SYNCS.PHASECHK.TRANS64.TRYWAIT P0, [R3+URZ], R0 ;  /* 0x00000000030075a7 */ /* 0x0044e4000800017f */
[----:B---3--:R-:W-:Y:S05]  /*b4e0*/  @!P0 NANOSLEEP.SYNCS 0x989680 ;  /* 0x009896800000895d */ /* 0x008fea0003900000 */
[----:B------:R-:W3:Y:S02]  /*b4f0*/  @!P0 SYNCS.PHASECHK.TRANS64 P0, [R3+URZ], R0 ;  /* 0x00000000030085a7 */ /* 0x000ee4000800007f */
[----:B---3--:R-:W-:Y:S05]  /*b500*/  @!P0 BRA `(.L_x_310) ;  /* 0xfffffffc00f08947 */ /* 0x008fea000383ffff */
.L_x_305:
[----:B------:R-:W-:Y:S05]  /*b510*/  BSYNC B0 ;  /* 0x0000000000007941 */ /* 0x000fea0003800000 */
.L_x_304:
[----:B------:R-:W-:Y:S05]  /*b520*/  EXIT ;  /* 0x000000000000794d */ /* 0x000fea0003800000 */
.L_x_14:
[----:B0-----:R0:W1:Y:S02]  /*b530*/  SYNCS.PHASECHK.TRANS64.TRYWAIT P0, [R157+URZ], R0 ;  /* 0x000000009d0075a7 */ /* 0x001064000800017f */
[----:B-1----:R-:W-:Y:S05]  /*b540*/  @!P0 NANOSLEEP.SYNCS 0x989680 ;  /* 0x009896800000895d */ /* 0x002fea0003900000 */
[----:B------:R-:W1:Y:S02]  /*b550*/  @!P0 SYNCS.PHASECHK.TRANS64 P0, [R157+URZ], R0 ;  /* 0x000000009d0085a7 */ /* 0x000e64000800007f */
[----:B-1----:R-:W-:Y:S05]  /*b560*/  @!P0 BRA `(.L_x_14) ;  /* 0xfffffffc00f08947 */ /* 0x002fea000383ffff */
[----:B------:R-:W-:Y:S05]  /*b570*/  BRA `(.L_x_311) ;  /* 0xffffff6000087947 */ /* 0x000fea000383ffff */
.L_x_19:
[----:B-1----:R1:W2:Y:S02]  /*b580*/  SYNCS.PHASECHK.TRANS64.TRYWAIT P1, [R3+URZ], R0 ;  /* 0x00000000030075a7 */ /* 0x0022a4000802017f */
[----:B--2---:R-:W-:Y:S05]  /*b590*/  @!P1 NANOSLEEP.SYNCS 0x989680 ;  /* 0x009896800000995d */ /* 0x004fea0003900000 */
[----:B------:R-:W2:Y:S02]  /*b5a0*/  @!P1 SYNCS.PHASECHK.TRANS64 P1, [R3+URZ], R0 ;  /* 0x00000000030095a7 */ /* 0x000ea4000802007f */
[----:B--2---:R-:W-:Y:S05]  /*b5b0*/  @!P1 BRA `(.L_x_19) ;  /* 0xfffffffc00f09947 */ /* 0x004fea000383ffff */
[----:B------:R-:W-:Y:S05]  /*b5c0*/  BRA `(.L_x_18) ;  /* 0xffffff6000787947 */ /* 0x000fea000383ffff */
.L_x_24:
[----:B-1----:R-:W-:-:S04]  /*b5d0*/  IMAD.U32 R4, RZ, RZ, UR4 ;  /* 0x00000004ff047e24 */ /* 0x002fc8000f8e00ff */
[----:B------:R1:W2:Y:S03]  /*b5e0*/  SYNCS.PHASECHK.TRANS64.TRYWAIT P1, [R4+URZ], R3 ;  /* 0x00000003040075a7 */ /* 0x0002a6000802017f */
[----:B--2---:R-:W-:Y:S05]  /*b5f0*/  @!P1 NANOSLEEP.SYNCS 0x989680 ;  /* 0x009896800000995d */ /* 0x004fea0003900000 */
[----:B------:R-:W2:Y:S02]  /*b600*/  @!P1 SYNCS.PHASECHK.TRANS64 P1, [R4+URZ], R3 ;  /* 0x00000003040095a7 */ /* 0x000ea4000802007f */
[----:B--2---:R-:W-:Y:S05]  /*b610*/  @!P1 BRA `(.L_x_24) ;  /* 0xfffffffc00ec9947 */ /* 0x004fea000383ffff */
[----:B------:R-:W-:Y:S05]  /*b620*/  BRA `(.L_x_23) ;  /* 0xffffff6400547947 */ /* 0x000fea000383ffff */
.L_x_30:
[----:B0-----:R0:W1:Y:S02]  /*b630*/  SYNCS.PHASECHK.TRANS64.TRYWAIT P0, [R157+URZ+0x10], R0 ;  /* 0x000010009d0075a7 */ /* 0x001064000800017f */
[----:B-1----:R-:W-:Y:S05]  /*b640*/  @!P0 NANOSLEEP.SYNCS 0x989680 ;  /* 0x009896800000895d */ /* 0x002fea0003900000 */
[----:B------:R-:W1:Y:S02]  /*b650*/  @!P0 SYNCS.PHASECHK.TRANS64 P0, [R157+URZ+0x10], R0 ;  /* 0x000010009d0085a7 */ /* 0x000e64000800007f */
[----:B-1----:R-:W-:Y:S05]  /*b660*/  @!P0 BRA `(.L_x_30) ;  /* 0xfffffffc00f08947 */ /* 0x002fea000383ffff */
[----:B------:R-:W-:Y:S05]  /*b670*/  BRA `(.L_x_312) ;  /* 0xffffff68009c7947 */ /* 0x000fea000383ffff */
.L_x_291:
[----:B------:R-:W-:Y:S01]  /*b680*/  BSSY B1, `(.L_x_313) ;  /* 0x0000006000017945 */ /* 0x000fe20003800000 */
[----:B------:R-:W-:-:S07]  /*b690*/  IMAD.MOV.U32 R15, RZ, RZ, -0x1 ;  /* 0xffffffffff0f7424 */ /* 0x000fce00078e00ff */
[----:B------:R-:W-:Y:S05]  /*b6a0*/  WARPSYNC.COLLECTIVE R15, `(.L_x_314) ;  /* 0x000000000f0c7348 */ /* 0x000fea0003c00000 */
[----:B------:R-:W-:Y:S02]  /*b6b0*/  ELECT P6, UR62, PT ;  /* 0x00000000003e782f */ /* 0x000fe400038c0000 */
[----:B------:R-:W-:Y:S01]  /*b6c0*/  MOV R14, UR62 ;  /* 0x0000003e000e7c02 */ /* 0x000fe20008000f00 */
[----:B------:R-:W-:Y:S10]  /*b6d0*/  ENDCOLLECTIVE ;  /* 0x000000000000791b */ /* 0x000ff40003800000 */
.L_x_314:
[----:B------:R-:W-:Y:S05]  /*b6e0*/  BSYNC B1 ;  /* 0x0000000000017941 */ /* 0x000fea0003800000 */
.L_x_313:
[----:B------:R-:W-:Y:S05]  /*b6f0*/  BRA `(.L_x_315) ;  /* 0xfffffff000087947 */ /* 0x000fea000383ffff */
.L_x_294:
[----:B-1----:R1:W2:Y:S02]  /*b700*/  SYNCS.PHASECHK.TRANS64.TRYWAIT P1, [R7+URZ+0x20], R4 ;  /* 0x00002004070075a7 */ /* 0x0022a4000802017f */
[----:B--2---:R-:W-:Y:S05]  /*b710*/  @!P1 NANOSLEEP.SYNCS 0x989680 ;  /* 0x009896800000995d */ /* 0x004fea0003900000 */
[----:B------:R-:W2:Y:S02]  /*b720*/  @!P1 SYNCS.PHASECHK.TRANS64 P1, [R7+URZ+0x20], R4 ;  /* 0x00002004070095a7 */ /* 0x000ea4000802007f */
[----:B--2---:R-:W-:Y:S05]  /*b730*/  @!P1 BRA `(.L_x_294) ;  /* 0xfffffffc00f09947 */ /* 0x004fea000383ffff */
[----:B------:R-:W-:Y:S05]  /*b740*/  BRA `(.L_x_316) ;  /* 0xfffffff0003c7947 */ /* 0x000fea000383ffff */
.L_x_303:
[----:B------:R-:W-:Y:S01]  /*b750*/  BSSY B0, `(.L_x_317) ;  /* 0x0000006000007945 */ /* 0x000fe20003800000 */
[----:B------:R-:W-:-:S07]  /*b760*/  IMAD.MOV.U32 R15, RZ, RZ, -0x1 ;  /* 0xffffffffff0f7424 */ /* 0x000fce00078e00ff */
[----:B------:R-:W-:Y:S05]  /*b770*/  WARPSYNC.COLLECTIVE R15, `(.L_x_318) ;  /* 0x000000000f0c7348 */ /* 0x000fea0003c00000 */
[----:B------:R-:W-:Y:S02]  /*b780*/  ELECT P6, UR62, PT ;  /* 0x00000000003e782f */ /* 0x000fe400038c0000 */
[----:B------:R-:W-:Y:S01]  /*b790*/  MOV R14, UR62 ;  /* 0x0000003e000e7c02 */ /* 0x000fe20008000f00 */
[----:B------:R-:W-:Y:S10]  /*b7a0*/  ENDCOLLECTIVE ;  /* 0x000000000000791b */ /* 0x000ff40003800000 */
.L_x_318:
[----:B------:R-:W-:Y:S05]  /*b7b0*/  BSYNC B0 ;  /* 0x0000000000007941 */ /* 0x000fea0003800000 */
.L_x_317:
[----:B------:R-:W-:Y:S05]  /*b7c0*/  BRA `(.L_x_319) ;  /* 0xfffffff800a07947 */ /* 0x000fea000383ffff */
.L_x_307:
[----:B0-----:R0:W1:Y:S02]  /*b7d0*/  SYNCS.PHASECHK.TRANS64.TRYWAIT P0, [R7+URZ], R2 ;  /* 0x00000002070075a7 */ /* 0x001064000800017f */
[----:B-1----:R-:W-:Y:S05]  /*b7e0*/  @!P0 NANOSLEEP.SYNCS 0x989680 ;  /* 0x009896800000895d */ /* 0x002fea0003900000 */
[----:B------:R-:W1:Y:S02]  /*b7f0*/  @!P0 SYNCS.PHASECHK.TRANS64 P0, [R7+URZ], R2 ;  /* 0x00000002070085a7 */ /* 0x000e64000800007f */
[----:B-1----:R-:W-:Y:S05]  /*b800*/  @!P0 BRA `(.L_x_307) ;  /* 0xfffffffc00f08947 */ /* 0x002fea000383ffff */
[----:B------:R-:W-:Y:S05]  /*b810*/  BRA `(.L_x_320) ;  /* 0xfffffff800e47947 */ /* 0x000fea000383ffff */
.L_x_308:
[----:B0-----:R0:W1:Y:S02]  /*b820*/  SYNCS.PHASECHK.TRANS64.TRYWAIT P0, [R9+URZ], R4 ;  /* 0x00000004090075a7 */ /* 0x001064000800017f */
[----:B-1----:R-:W-:Y:S05]  /*b830*/  @!P0 NANOSLEEP.SYNCS 0x989680 ;  /* 0x009896800000895d */ /* 0x002fea0003900000 */
[----:B------:R-:W1:Y:S02]  /*b840*/  @!P0 SYNCS.PHASECHK.TRANS64 P0, [R9+URZ], R4 ;  /* 0x00000004090085a7 */ /* 0x000e64000800007f */
[----:B-1----:R-:W-:Y:S05]  /*b850*/  @!P0 BRA `(.L_x_308) ;  /* 0xfffffffc00f08947 */ /* 0x002fea000383ffff */
[----:B------:R-:W-:Y:S05]  /*b860*/  BRA `(.L_x_321) ;  /* 0xfffffff800f47947 */ /* 0x000fea000383ffff */
.L_x_309:
[----:B-1----:R1:W2:Y:S02]  /*b870*/  SYNCS.PHASECHK.TRANS64.TRYWAIT P0, [R6+URZ], R5 ;  /* 0x00000005060075a7 */ /* 0x0022a4000800017f */
[----:B--2---:R-:W-:Y:S05]  /*b880*/  @!P0 NANOSLEEP.SYNCS 0x989680 ;  /* 0x009896800000895d */ /* 0x004fea0003900000 */
[----:B------:R-:W2:Y:S02]  /*b890*/  @!P0 SYNCS.PHASECHK.TRANS64 P0, [R6+URZ], R5 ;  /* 0x00000005060085a7 */ /* 0x000ea4000800007f */
[----:B--2---:R-:W-:Y:S05]  /*b8a0*/  @!P0 BRA `(.L_x_309) ;  /* 0xfffffffc00f08947 */ /* 0x004fea000383ffff */
[----:B------:R-:W-:Y:S05]  /*b8b0*/  BRA `(.L_x_322) ;  /* 0xfffffff800fc7947 */ /* 0x000fea000383ffff */
.L_x_323:
[----:B------:R-:W-:-:S00]  /*b8c0*/  BRA `(.L_x_323) ;  /* 0xfffffffc00fc7947 */ /* 0x000fc0000383ffff */
[----:B------:R-:W-:-:S00]  /*b8d0*/  NOP ;  /* 0x0000000000007918 */ /* 0x000fc00000000000 */
        /* <DEDUP_REMOVED lines=10> */
.L_x_324:


//--------------------- .nv.global.init           --------------------------
	.section	.nv.global.init,"aw",@progbits
.nv.global.init:
	.type		$str$22,@object
	.size		$str$22,($str$23 - $str$22)
$str$22:
        /*0000*/ 	.byte	0x6b, 0x5f, 0x74, 0x69, 0x6c, 0x65, 0x5f, 0x63, 0x6f, 0x75, 0x6e, 0x74, 0x20, 0x3e, 0x3d, 0x20
        /*0010*/ 	.byte	0x31, 0x00
	.type		$str$23,@object
	.size		$str$23,(__unnamed_1 - $str$23)
$str$23:
        /*0012*/ 	.byte	0x2f, 0x74, 0x6d, 0x70, 0x2f, 0x63, 0x75, 0x74, 0x6c, 0x61, 0x73, 0x73, 0x5f, 0x73, 0x77, 0x65
        /*0022*/ 	.byte	0x65, 0x70, 0x5f, 0x73, 0x72, 0x63, 0x2f, 0x69, 0x6e, 0x63, 0x6c, 0x75, 0x64, 0x65, 0x2f, 0x63
        /*0032*/ 	.byte	0x75, 0x74, 0x6c, 0x61, 0x73, 0x73, 0x2f, 0x67, 0x65, 0x6d, 0x6d, 0x2f, 0x63, 0x6f, 0x6c, 0x6c
        /*0042*/ 	.byte	0x65, 0x63, 0x74, 0x69, 0x76, 0x65, 0x2f, 0x73, 0x6d, 0x39, 0x30, 0x5f, 0x6d, 0x6d, 0x61, 0x5f
        /*0052*/ 	.byte	0x74, 0x6d, 0x61, 0x5f, 0x67, 0x6d, 0x6d, 0x61, 0x5f, 0x73, 0x73, 0x5f, 0x77, 0x61, 0x72, 0x70
        /*0062*/ 	.byte	0x73, 0x70, 0x65, 0x63, 0x69, 0x61, 0x6c, 0x69, 0x7a, 0x65, 0x64, 0x2e, 0x68, 0x70, 0x70, 0x00
	.type		__unnamed_1,@object
	.size		__unnamed_1,(.L_0 - __unnamed_1)
__unnamed_1:
        /*0072*/ 	.byte	0x76, 0x6f, 0x69, 0x64, 0x20, 0x63, 0x75, 0x74, 0x6c, 0x61, 0x73, 0x73, 0x3a, 0x3a, 0x67, 0x65
        /* <DEDUP_REMOVED lines=180> */
        /*0bc2*/ 	.byte	0x5d, 0x00
.L_0:


//--------------------- .nv.shared._ZN7cutlass13device_kernelINS_4gemm6kernel13GemmUniversalIN4cute5tupleIJiiiiEEENS1_10collective13CollectiveMmaINS1_34MainloopSm90TmaGmmaWarpSpecializedILi4ENS5_IJNS4_1CILi1EEESB_SB_EEENS1_32KernelTmaWarpSpecializedPingpongEEENS5_IJNSA_ILi64EEENSA_ILi256EEESF_EEENS_10bfloat16_tENS5_IJlSB_lEEESI_SJ_NS4_8TiledMMAINS4_8MMA_AtomIJNS4_4SM904GMMA28MMA_64x256x16_F32BF16BF16_SSILNSN_5MajorE0ELSP_0ELNSN_7ScaleInE1ELSQ_1EEEEEENS4_6LayoutISC_NS5_IJNSA_ILi0EEESU_SU_EEEEENS5_IJNS4_10UnderscoreESX_SX_EEEEENS4_13SM90_TMA_LOADENS4_14ComposedLayoutINS4_7SwizzleILi3ELi4ELi3EEENS4_18smem_ptr_flag_bitsILi16EEENST_INS5_IJNSA_ILi8EEESF_EEENS5_IJSF_SB_EEEEEEEvNS4_8identityES10_S1A_vS1B_EENS_8epilogue10collective6detail29Sm90TmaWarpSpecializedAdapterINS1E_15DefaultEpilogueISI_SJ_SJ_NS1D_6thread17LinearCombinationISI_Li1EffLNS1I_9ScaleType4KindE0ELNS_15FloatRoundStyleE2ESI_EENS1_15EpilogueDefaultEEEEEvvEEEEvNT_6ParamsE --------------------------
	.section	.nv.shared._ZN7cutlass13device_kernelINS_4gemm6kernel13GemmUniversalIN4cute5tupleIJiiiiEEENS1_10collective13CollectiveMmaINS1_34MainloopSm90TmaGmmaWarpSpecializedILi4ENS5_IJNS4_1CILi1EEESB_SB_EEENS1_32KernelTmaWarpSpecializedPingpongEEENS5_IJNSA_ILi64EEENSA_ILi256EEESF_EEENS_10bfloat16_tENS5_IJlSB_lEEESI_SJ_NS4_8TiledMMAINS4_8MMA_AtomIJNS4_4SM904GMMA28MMA_64x256x16_F32BF16BF16_SSILNSN_5MajorE0ELSP_0ELNSN_7ScaleInE1ELSQ_1EEEEEENS4_6LayoutISC_NS5_IJNSA_ILi0EEESU_SU_EEEEENS5_IJNS4_10UnderscoreESX_SX_EEEEENS4_13SM90_TMA_LOADENS4_14ComposedLayoutINS4_7SwizzleILi3ELi4ELi3EEENS4_18smem_ptr_flag_bitsILi16EEENST_INS5_IJNSA_ILi8EEESF_EEENS5_IJSF_SB_EEEEEEEvNS4_8identityES10_S1A_vS1B_EENS_8epilogue10collective6detail29Sm90TmaWarpSpecializedAdapterINS1E_15DefaultEpilogueISI_SJ_SJ_NS1D_6thread17LinearCombinationISI_Li1EffLNS1I_9ScaleType4KindE0ELNS_15FloatRoundStyleE2ESI_EENS1_15EpilogueDefaultEEEEEvvEEEEvNT_6ParamsE,"aw",@nobits
	.sectionflags	@""
	.align	16
	.zero		1024


//--------------------- .nv.shared.reserved.0     --------------------------
	.section	.nv.shared.reserved.0,"aw",@nobits
	.weak		__nv_reservedSMEM_offset_0_alias
	.size		__nv_reservedSMEM_offset_0_alias, 0, 0
	.other		__nv_reservedSMEM_offset_0_alias,@"STO_CUDA_RESERVED_SHARED STV_DEFAULT"
__nv_reservedSMEM_offset_0_alias:
	.zero		0


//--------------------- .nv.global                --------------------------
	.section	.nv.global,"aw",@nobits
.nv.global:
	.type		_ZN39_INTERNAL_ec84df86_4_k_cu_8828deae_29774cute1_E,@object
	.size		_ZN39_INTERNAL_ec84df86_4_k_cu_8828deae_29774cute1_E,(_ZN39_INTERNAL_ec84df86_4_k_cu_8828deae_29774cuda3std3__45__cpo6cbeginE - _ZN39_INTERNAL_ec84df86_4_k_cu_8828deae_29774cute1_E)
_ZN39_INTERNAL_ec84df86_4_k_cu_8828deae_29774cute1_E:
	.zero		1
	.type		_ZN39_INTERNAL_ec84df86_4_k_cu_8828deae_29774cuda3std3__45__cpo6cbeginE,@object
	.size		_ZN39_INTERNAL_ec84df86_4_k_cu_8828deae_29774cuda3std3__45__cpo6cbeginE,(_ZN39_INTERNAL_ec84df86_4_k_cu_8828deae_29774cuda3std3__48in_placeE - _ZN39_INTERNAL_ec84df86_4_k_cu_8828deae_29774cuda3std3__45__cpo6cbeginE)
_ZN39_INTERNAL_ec84df86_4_k_cu_8828deae_29774cuda3std3__45__cpo6cbeginE:
	.zero		1
	.type		_ZN39_INTERNAL_ec84df86_4_k_cu_8828deae_29774cuda3std3__48in_placeE,@object
	.size		_ZN39_INTERNAL_ec84df86_4_k_cu_8828deae_29774cuda3std3__48in_placeE,(_ZN39_INTERNAL_ec84df86_4_k_cu_8828deae_29774cuda3std6ranges3__45__cpo9iter_moveE - _ZN39_INTERNAL_ec84df86_4_k_cu_8828deae_29774cuda3std3__48in_placeE)
_ZN39_INTERNAL_ec84df86_4_k_cu_8828deae_29774cuda3std3__48in_placeE:
	.zero		1
	.type		_ZN39_INTERNAL_ec84df86_4_k_cu_8828deae_29774cuda3std6ranges3__45__cpo9iter_moveE,@object
	.size		_ZN39_INTERNAL_ec84df86_4_k_cu_8828deae_29774cuda3std6ranges3__45__cpo9iter_moveE,(_ZN39_INTERNAL_ec84df86_4_k_cu_8828deae_29774cuda3std3__45__cpo5beginE - _ZN39_INTERNAL_ec84df86_4_k_cu_8828deae_29774cuda3std6ranges3__45__cpo9iter_moveE)
_ZN39_INTERNAL_ec84df86_4_k_cu_8828deae_29774cuda3std6ranges3__45__cpo9iter_moveE:
	.zero		1
	.type		_ZN39_INTERNAL_ec84df86_4_k_cu_8828deae_29774cuda3std3__45__cpo5beginE,@object
	.size		_ZN39_INTERNAL_ec84df86_4_k_cu_8828deae_29774cuda3std3__45__cpo5beginE,(_ZN39_INTERNAL_ec84df86_4_k_cu_8828deae_29774cuda3std3__441_GLOBAL__N__ec84df86_4_k_cu_8828deae_29776ignoreE - _ZN39_INTERNAL_ec84df86_4_k_cu_8828deae_29774cuda3std3__45__cpo5beginE)
_ZN39_INTERNAL_ec84df86_4_k_cu_8828deae_29774cuda3std3__45__cpo5beginE:
	.zero		1
	.type		_ZN39_INTERNAL_ec84df86_4_k_cu_8828deae_29774cuda3std3__441_GLOBAL__N__ec84df86_4_k_cu_8828deae_29776ignoreE,@object
	.size		_ZN39_INTERNAL_ec84df86_4_k_cu_8828deae_29774cuda3std3__441_GLOBAL__N__ec84df86_4_k_cu_8828deae_29776ignoreE,(_ZN39_INTERNAL_ec84df86_4_k_cu_8828deae_29774cute7productE - _ZN39_INTERNAL_ec84df86_4_k_cu_8828deae_29774cuda3std3__441_GLOBAL__N__ec84df86_4_k_cu_8828deae_29776ignoreE)
_ZN39_INTERNAL_ec84df86_4_k_cu_8828deae_29774cuda3std3__441_GLOBAL__N__ec84df86_4_k_cu_8828deae_29776ignoreE:
	.zero		1
	.type		_ZN39_INTERNAL_ec84df86_4_k_cu_8828deae_29774cute7productE,@object
	.size		_ZN39_INTERNAL_ec84df86_4_k_cu_8828deae_29774cute7productE,(_ZN39_INTERNAL_ec84df86_4_k_cu_8828deae_29774cuda3std3__45__cpo3endE - _ZN39_INTERNAL_ec84df86_4_k_cu_8828deae_29774cute7productE)
_ZN39_INTERNAL_ec84df86_4_k_cu_8828deae_29774cute7productE:
	.zero		1
	.type		_ZN39_INTERNAL_ec84df86_4_k_cu_8828deae_29774cuda3std3__45__cpo3endE,@object
	.size		_ZN39_INTERNAL_ec84df86_4_k_cu_8828deae_29774cuda3std3__45__cpo3endE,(_ZN39_INTERNAL_ec84df86_4_k_cu_8828deae_29774cuda3std3__419piecewise_constructE - _ZN39_INTERNAL_ec84df86_4_k_cu_8828deae_29774cuda3std3__45__cpo3endE)
_ZN39_INTERNAL_ec84df86_4_k_cu_8828deae_29774cuda3std3__45__cpo3endE:
	.zero		1
	.type		_ZN39_INTERNAL_ec84df86_4_k_cu_8828deae_29774cuda3std3__419piecewise_constructE,@object
	.size		_ZN39_INTERNAL_ec84df86_4_k_cu_8828deae_29774cuda3std3__419piecewise_constructE,(_ZN39_INTERNAL_ec84df86_4_k_cu_8828deae_29774cuda3std3__45__cpo4cendE - _ZN39_INTERNAL_ec84df86_4_k_cu_8828deae_29774cuda3std3__419piecewise_constructE)
_ZN39_INTERNAL_ec84df86_4_k_cu_8828deae_29774cuda3std3__419piecewise_constructE:
	.zero		1
	.type		_ZN39_INTERNAL_ec84df86_4_k_cu_8828deae_29774cuda3std3__45__cpo4cendE,@object
	.size		_ZN39_INTERNAL_ec84df86_4_k_cu_8828deae_29774cuda3std3__45__cpo4cendE,(_ZN39_INTERNAL_ec84df86_4_k_cu_8828deae_29774cuda3std6ranges3__45__cpo4swapE - _ZN39_INTERNAL_ec84df86_4_k_cu_8828deae_29774cuda3std3__45__cpo4cendE)
_ZN39_INTERNAL_ec84df86_4_k_cu_8828deae_29774cuda3std3__45__cpo4cendE:
	.zero		1
	.type		_ZN39_INTERNAL_ec84df86_4_k_cu_8828deae_29774cuda3std6ranges3__45__cpo4swapE,@object
	.size		_ZN39_INTERNAL_ec84df86_4_k_cu_8828deae_29774cuda3std6ranges3__45__cpo4swapE,(.L_8 - _ZN39_INTERNAL_ec84df86_4_k_cu_8828deae_29774cuda3std6ranges3__45__cpo4swapE)
_ZN39_INTERNAL_ec84df86_4_k_cu_8828deae_29774cuda3std6ranges3__45__cpo4swapE:
	.zero		1
.L_8:


//--------------------- .nv.constant0._ZN7cutlass13device_kernelINS_4gemm6kernel13GemmUniversalIN4cute5tupleIJiiiiEEENS1_10collective13CollectiveMmaINS1_34MainloopSm90TmaGmmaWarpSpecializedILi4ENS5_IJNS4_1CILi1EEESB_SB_EEENS1_32KernelTmaWarpSpecializedPingpongEEENS5_IJNSA_ILi64EEENSA_ILi256EEESF_EEENS_10bfloat16_tENS5_IJlSB_lEEESI_SJ_NS4_8TiledMMAINS4_8MMA_AtomIJNS4_4SM904GMMA28MMA_64x256x16_F32BF16BF16_SSILNSN_5MajorE0ELSP_0ELNSN_7ScaleInE1ELSQ_1EEEEEENS4_6LayoutISC_NS5_IJNSA_ILi0EEESU_SU_EEEEENS5_IJNS4_10UnderscoreESX_SX_EEEEENS4_13SM90_TMA_LOADENS4_14ComposedLayoutINS4_7SwizzleILi3ELi4ELi3EEENS4_18smem_ptr_flag_bitsILi16EEENST_INS5_IJNSA_ILi8EEESF_EEENS5_IJSF_SB_EEEEEEEvNS4_8identityES10_S1A_vS1B_EENS_8epilogue10collective6detail29Sm90TmaWarpSpecializedAdapterINS1E_15DefaultEpilogueISI_SJ_SJ_NS1D_6thread17LinearCombinationISI_Li1EffLNS1I_9ScaleType4KindE0ELNS_15FloatRoundStyleE2ESI_EENS1_15EpilogueDefaultEEEEEvvEEEEvNT_6ParamsE --------------------------
	.section	.nv.constant0._ZN7cutlass13device_kernelINS_4gemm6kernel13GemmUniversalIN4cute5tupleIJiiiiEEENS1_10collective13CollectiveMmaINS1_34MainloopSm90TmaGmmaWarpSpecializedILi4ENS5_IJNS4_1CILi1EEESB_SB_EEENS1_32KernelTmaWarpSpecializedPingpongEEENS5_IJNSA_ILi64EEENSA_ILi256EEESF_EEENS_10bfloat16_tENS5_IJlSB_lEEESI_SJ_NS4_8TiledMMAINS4_8MMA_AtomIJNS4_4SM904GMMA28MMA_64x256x16_F32BF16BF16_SSILNSN_5MajorE0ELSP_0ELNSN_7ScaleInE1ELSQ_1EEEEEENS4_6LayoutISC_NS5_IJNSA_ILi0EEESU_SU_EEEEENS5_IJNS4_10UnderscoreESX_SX_EEEEENS4_13SM90_TMA_LOADENS4_14ComposedLayoutINS4_7SwizzleILi3ELi4ELi3EEENS4_18smem_ptr_flag_bitsILi16EEENST_INS5_IJNSA_ILi8EEESF_EEENS5_IJSF_SB_EEEEEEEvNS4_8identityES10_S1A_vS1B_EENS_8epilogue10collective6detail29Sm90TmaWarpSpecializedAdapterINS1E_15DefaultEpilogueISI_SJ_SJ_NS1D_6thread17LinearCombinationISI_Li1EffLNS1I_9ScaleType4KindE0ELNS_15FloatRoundStyleE2ESI_EENS1_15EpilogueDefaultEEEEEvvEEEEvNT_6ParamsE,"a",@progbits
	.sectionflags	@""
	.align	4
.nv.constant0._ZN7cutlass13device_kernelINS_4gemm6kernel13GemmUniversalIN4cute5tupleIJiiiiEEENS1_10collective13CollectiveMmaINS1_34MainloopSm90TmaGmmaWarpSpecializedILi4ENS5_IJNS4_1CILi1EEESB_SB_EEENS1_32KernelTmaWarpSpecializedPingpongEEENS5_IJNSA_ILi64EEENSA_ILi256EEESF_EEENS_10bfloat16_tENS5_IJlSB_lEEESI_SJ_NS4_8TiledMMAINS4_8MMA_AtomIJNS4_4SM904GMMA28MMA_64x256x16_F32BF16BF16_SSILNSN_5MajorE0ELSP_0ELNSN_7ScaleInE1ELSQ_1EEEEEENS4_6LayoutISC_NS5_IJNSA_ILi0EEESU_SU_EEEEENS5_IJNS4_10UnderscoreESX_SX_EEEEENS4_13SM90_TMA_LOADENS4_14ComposedLayoutINS4_7SwizzleILi3ELi4ELi3EEENS4_18smem_ptr_flag_bitsILi16EEENST_INS5_IJNSA_ILi8EEESF_EEENS5_IJSF_SB_EEEEEEEvNS4_8identityES10_S1A_vS1B_EENS_8epilogue10collective6detail29Sm90TmaWarpSpecializedAdapterINS1E_15DefaultEpilogueISI_SJ_SJ_NS1D_6thread17LinearCombinationISI_Li1EffLNS1I_9ScaleType4KindE0ELNS_15FloatRoundStyleE2ESI_EENS1_15EpilogueDefaultEEEEEvvEEEEvNT_6ParamsE:
	.zero		1664


//--------------------- SYMBOLS --------------------------

	.type		.nv.reservedSmem.offset0,@object
	.size		.nv.reservedSmem.offset0,0x4
	.type		__assertfail,@function
